def gluon_wgmma(
    a_ptr,
    b_ptr,
    c_ptr,
    M,
    N,
    K,
    stride_am,
    stride_bk,
    stride_cm,
    BLOCK_M: gl.constexpr,
    BLOCK_N: gl.constexpr,
    BLOCK_K: gl.constexpr,
    DTYPE: gl.constexpr,
    A_LAYOUT: gl.constexpr,
    B_LAYOUT: gl.constexpr,
    C_LAYOUT: gl.constexpr,
    B_SHAPE: gl.constexpr,
    TRANS_B: gl.constexpr,
    NUM_BUFFERS: gl.constexpr,
    NUM_WARPS: gl.constexpr,
):
    a_desc = tma.make_tensor_descriptor(
        a_ptr, [M, K], [stride_am, 1], [BLOCK_M, BLOCK_K], A_LAYOUT
    )
    b_desc = tma.make_tensor_descriptor(
        b_ptr,
        [N, K] if TRANS_B else [K, N],
        [stride_bk, 1],
        B_SHAPE,
        B_LAYOUT,
    )
    c_desc = tma.make_tensor_descriptor(
        c_ptr, [M, N], [stride_cm, 1], [BLOCK_M, BLOCK_N], C_LAYOUT
    )

    a_bufs = gl.allocate_shared_memory(
        DTYPE, [NUM_BUFFERS, BLOCK_M, BLOCK_K], A_LAYOUT
    )
    b_bufs = gl.allocate_shared_memory(DTYPE, [NUM_BUFFERS] + B_SHAPE, B_LAYOUT)

    pid_m = gl.program_id(0)
    pid_n = gl.program_id(1)
    off_m = pid_m * BLOCK_M
    off_n = pid_n * BLOCK_N

    mma_layout: gl.constexpr = pick_wgmma_layout(DTYPE, BLOCK_M, BLOCK_N, NUM_WARPS)
    acc = warpgroup_mma_init(
        gl.zeros((BLOCK_M, BLOCK_N), dtype=gl.float32, layout=mma_layout)
    )

    bars = gl.allocate_shared_memory(
        gl.int64, [NUM_BUFFERS, 1], mbarrier.MBarrierLayout()
    )
    for i in gl.static_range(NUM_BUFFERS):
        mbarrier.init(bars.index(i), count=1)
    idx = 0
    phase = 0

    for k in range(0, K, BLOCK_K):
        a = a_bufs.index(idx)
        b = b_bufs.index(idx)
        bar = bars.index(idx)
        mbarrier.expect(bar, a_desc.block_type.nbytes + b_desc.block_type.nbytes)
        tma.async_copy_global_to_shared(a_desc, [off_m, k], bar, a)
        tma.async_copy_global_to_shared(
            b_desc, [off_n, k] if TRANS_B else [k, off_n], bar, b
        )
        mbarrier.wait(bar, phase=phase)

        if TRANS_B:
            b = b.permute((1, 0))
        acc = warpgroup_mma_wait(num_outstanding=0, deps=(acc,))
        acc = warpgroup_mma(a, b, acc, is_async=True)

        idx += 1
        if idx == NUM_BUFFERS:
            idx = 0
            phase ^= 1

    acc = warpgroup_mma_wait(num_outstanding=0, deps=(acc,))
    for i in gl.static_range(NUM_BUFFERS):
        mbarrier.invalidate(bars.index(i))

    c_smem = gl.allocate_shared_memory(DTYPE, [BLOCK_M, BLOCK_N], C_LAYOUT)
    c_smem.store(acc.to(DTYPE))
    fence_async_shared()
    tma.async_copy_shared_to_global(c_desc, [off_m, off_n], c_smem)
    tma.store_wait(pendings=0)

# config = {"BLOCK_K": 128, "BLOCK_M": 64, "BLOCK_N": 256, "arch": "sm_90", "dtype": "fp16", "num_buffers": 3, "num_warps": 8, "trans_b": 1}
# arch = sm_90


// ===== COMPILED SASS (sm_90a) =====

	.target	sm_90a

	.elftype	@"ET_EXEC"


//--------------------- .note.nv.tkinfo           --------------------------
	.section	.note.nv.tkinfo,"",@"SHT_NOTE"
	.sectionflags	@"SHF_NOTE_NV_TKINFO"
	.tkinfo
        /*0018*/ 	.word	0x00000002
        /*0030*/ 	.string	""
        /*0030*/ 	.string	"ptxas"
        /*0030*/ 	.string	"Cuda compilation tools, release 13.0, V13.0.88"
        /*0030*/ 	.string	"Build cuda_13.0.r13.0/compiler.36424714_0"
        /*0030*/ 	.string	"-v  -suppress-debug-info  -lineinfo  -arch sm_90a "



//--------------------- .note.nv.cuinfo           --------------------------
	.section	.note.nv.cuinfo,"",@"SHT_NOTE"
	.sectionflags	@"SHF_NOTE_NV_CUINFO"
        /*0018*/ 	.short	0x0002
        /*001a*/ 	.short	0x005a
        /*001c*/ 	.short	0x0082
	.zero		2


//--------------------- .nv.info                  --------------------------
	.section	.nv.info,"",@"SHT_CUDA_INFO"
	.align	4


	//----- nvinfo : EIATTR_REGCOUNT
	.align		4
        /*0000*/ 	.byte	0x04, 0x2f
        /*0002*/ 	.short	(.L_1 - .L_0)
	.align		4
.L_0:
        /*0004*/ 	.word	index@(gluon_wgmma)
        /*0008*/ 	.word	0x0000005a


	//----- nvinfo : EIATTR_FRAME_SIZE
	.align		4
.L_1:
        /*000c*/ 	.byte	0x04, 0x11
        /*000e*/ 	.short	(.L_3 - .L_2)
	.align		4
.L_2:
        /*0010*/ 	.word	index@(gluon_wgmma)
        /*0014*/ 	.word	0x00000000


	//----- nvinfo : EIATTR_MIN_STACK_SIZE
	.align		4
.L_3:
        /*0018*/ 	.byte	0x04, 0x12
        /*001a*/ 	.short	(.L_5 - .L_4)
	.align		4
.L_4:
        /*001c*/ 	.word	index@(gluon_wgmma)
        /*0020*/ 	.word	0x00000000
.L_5:


//--------------------- .nv.compat                --------------------------
	.section	.nv.compat,"",@"SHT_CUDA_COMPAT_INFO"
	.align	4
        /*0000*/ 	.byte	0x02, 0x09, 0x01, 0x00, 0x02, 0x02, 0x04, 0x00, 0x02, 0x05, 0x05, 0x00, 0x03, 0x07, 0x01, 0x01
        /*0010*/ 	.byte	0x02, 0x03, 0x03, 0x00, 0x02, 0x06, 0x01, 0x00, 0x04, 0x0b, 0x08, 0x00, 0x00, 0x00, 0x00, 0x00
        /*0020*/ 	.byte	0x00, 0x00, 0x00, 0x00


//--------------------- .nv.info.gluon_wgmma      --------------------------
	.section	.nv.info.gluon_wgmma,"",@"SHT_CUDA_INFO"
	.sectionflags	@""
	.align	4


	//----- nvinfo : EIATTR_CUDA_API_VERSION
	.align		4
        /*0000*/ 	.byte	0x04, 0x37
        /*0002*/ 	.short	(.L_7 - .L_6)
.L_6:
        /*0004*/ 	.word	0x00000082


	//----- nvinfo : EIATTR_KPARAM_INFO
	.align		4
.L_7:
        /*0008*/ 	.byte	0x04, 0x17
        /*000a*/ 	.short	(.L_9 - .L_8)
.L_8:
        /*000c*/ 	.word	0x00000000
        /*0010*/ 	.short	0x000a
        /*0012*/ 	.short	0x0048
        /*0014*/ 	.byte	0x00, 0xf4, 0x21, 0x00


	//----- nvinfo : EIATTR_KPARAM_INFO
	.align		4
.L_9:
        /*0018*/ 	.byte	0x04, 0x17
        /*001a*/ 	.short	(.L_11 - .L_10)
.L_10:
        /*001c*/ 	.word	0x00000000
        /*0020*/ 	.short	0x0009
        /*0022*/ 	.short	0x0040
        /*0024*/ 	.byte	0x00, 0xf4, 0x21, 0x00


	//----- nvinfo : EIATTR_KPARAM_INFO
	.align		4
.L_11:
        /*0028*/ 	.byte	0x04, 0x17
        /*002a*/ 	.short	(.L_13 - .L_12)
.L_12:
        /*002c*/ 	.word	0x00000000
        /*0030*/ 	.short	0x0008
        /*0032*/ 	.short	0x0038
        /*0034*/ 	.byte	0x00, 0xf0, 0x21, 0x00


	//----- nvinfo : EIATTR_KPARAM_INFO
	.align		4
.L_13:
        /*0038*/ 	.byte	0x04, 0x17
        /*003a*/ 	.short	(.L_15 - .L_14)
.L_14:
        /*003c*/ 	.word	0x00000000
        /*0040*/ 	.short	0x0007
        /*0042*/ 	.short	0x0030
        /*0044*/ 	.byte	0x00, 0xf0, 0x21, 0x00


	//----- nvinfo : EIATTR_KPARAM_INFO
	.align		4
.L_15:
        /*0048*/ 	.byte	0x04, 0x17
        /*004a*/ 	.short	(.L_17 - .L_16)
.L_16:
        /*004c*/ 	.word	0x00000000
        /*0050*/ 	.short	0x0006
        /*0052*/ 	.short	0x0028
        /*0054*/ 	.byte	0x00, 0xf0, 0x21, 0x00


	//----- nvinfo : EIATTR_KPARAM_INFO
	.align		4
.L_17:
        /*0058*/ 	.byte	0x04, 0x17
        /*005a*/ 	.short	(.L_19 - .L_18)
.L_18:
        /*005c*/ 	.word	0x00000000
        /*0060*/ 	.short	0x0005
        /*0062*/ 	.short	0x0020
        /*0064*/ 	.byte	0x00, 0xf0, 0x11, 0x00


	//----- nvinfo : EIATTR_KPARAM_INFO
	.align		4
.L_19:
        /*0068*/ 	.byte	0x04, 0x17
        /*006a*/ 	.short	(.L_21 - .L_20)
.L_20:
        /*006c*/ 	.word	0x00000000
        /*0070*/ 	.short	0x0004
        /*0072*/ 	.short	0x001c
        /*0074*/ 	.byte	0x00, 0xf0, 0x11, 0x00


	//----- nvinfo : EIATTR_KPARAM_INFO
	.align		4
.L_21:
        /*0078*/ 	.byte	0x04, 0x17
        /*007a*/ 	.short	(.L_23 - .L_22)
.L_22:
        /*007c*/ 	.word	0x00000000
        /*0080*/ 	.short	0x0003
        /*0082*/ 	.short	0x0018
        /*0084*/ 	.byte	0x00, 0xf0, 0x11, 0x00


	//----- nvinfo : EIATTR_KPARAM_INFO
	.align		4
.L_23:
        /*0088*/ 	.byte	0x04, 0x17
        /*008a*/ 	.short	(.L_25 - .L_24)
.L_24:
        /*008c*/ 	.word	0x00000000
        /*0090*/ 	.short	0x0002
        /*0092*/ 	.short	0x0010
        /*0094*/ 	.byte	0x00, 0xf4, 0x21, 0x00


	//----- nvinfo : EIATTR_KPARAM_INFO
	.align		4
.L_25:
        /*0098*/ 	.byte	0x04, 0x17
        /*009a*/ 	.short	(.L_27 - .L_26)
.L_26:
        /*009c*/ 	.word	0x00000000
        /*00a0*/ 	.short	0x0001
        /*00a2*/ 	.short	0x0008
        /*00a4*/ 	.byte	0x00, 0xf4, 0x21, 0x00


	//----- nvinfo : EIATTR_KPARAM_INFO
	.align		4
.L_27:
        /*00a8*/ 	.byte	0x04, 0x17
        /*00aa*/ 	.short	(.L_29 - .L_28)
.L_28:
        /*00ac*/ 	.word	0x00000000
        /*00b0*/ 	.short	0x0000
        /*00b2*/ 	.short	0x0000
        /*00b4*/ 	.byte	0x00, 0xf4, 0x21, 0x00


	//----- nvinfo : EIATTR_SPARSE_MMA_MASK
	.align		4
.L_29:
        /*00b8*/ 	.byte	0x03, 0x50
        /*00ba*/ 	.short	0x0000


	//----- nvinfo : EIATTR_MAXREG_COUNT
	.align		4
        /*00bc*/ 	.byte	0x03, 0x1b
        /*00be*/ 	.short	0x00ff


	//----- nvinfo : EIATTR_NUM_BARRIERS
	.align		4
        /*00c0*/ 	.byte	0x02, 0x4c
        /*00c2*/ 	.byte	0x01
	.zero		1


	//----- nvinfo : EIATTR_MERCURY_ISA_VERSION
	.align		4
        /*00c4*/ 	.byte	0x03, 0x5f
        /*00c6*/ 	.short	0x0101


	//----- nvinfo : EIATTR_INT_WARP_WIDE_INSTR_OFFSETS
	.align		4
        /*00c8*/ 	.byte	0x04, 0x31
        /*00ca*/ 	.short	(.L_31 - .L_30)


	//   ....[0]....
.L_30:
        /*00cc*/ 	.word	0x00001320


	//   ....[1]....
        /*00d0*/ 	.word	0x00001340


	//   ....[2]....
        /*00d4*/ 	.word	0x00001350


	//   ....[3]....
        /*00d8*/ 	.word	0x00001430


	//   ....[4]....
        /*00dc*/ 	.word	0x00001930


	//   ....[5]....
        /*00e0*/ 	.word	0x00001940


	//   ....[6]....
        /*00e4*/ 	.word	0x000019e0


	//   ....[7]....
        /*00e8*/ 	.word	0x000019f0


	//   ....[8]....
        /*00ec*/ 	.word	0x000021c0


	//   ....[9]....
        /*00f0*/ 	.word	0x000021d0


	//----- nvinfo : EIATTR_COOP_GROUP_MASK_REGIDS
	.align		4
.L_31:
        /*00f4*/ 	.byte	0x04, 0x29
        /*00f6*/ 	.short	(.L_33 - .L_32)


	//   ....[0]....
.L_32:
        /*00f8*/ 	.word	0xffffffff


	//   ....[1]....
        /*00fc*/ 	.word	0xffffffff


	//   ....[2]....
        /*0100*/ 	.word	0xffffffff


	//----- nvinfo : EIATTR_COOP_GROUP_INSTR_OFFSETS
	.align		4
.L_33:
        /*0104*/ 	.byte	0x04, 0x28
        /*0106*/ 	.short	(.L_35 - .L_34)


	//   ....[0]....
.L_34:
        /*0108*/ 	.word	0x00000150


	//   ....[1]....
        /*010c*/ 	.word	0x00000700


	//   ....[2]....
        /*0110*/ 	.word	0x00000cf0


	//----- nvinfo : EIATTR_MBARRIER_INSTR_OFFSETS
	.align		4
.L_35:
        /*0114*/ 	.byte	0x04, 0x39
        /*0116*/ 	.short	(.L_37 - .L_36)


	//   ....[0]....
.L_36:
        /*0118*/ 	.word	0x000014b0
        /*011c*/ 	.word	0x000000ff
        /*0120*/ 	.word	0x0003c000
        /*0124*/ 	.short	0x0100
        /*0126*/ 	.byte	0x10
	.zero		1


	//   ....[1]....
        /*0128*/ 	.word	0x00001600
        /*012c*/ 	.word	0x000000ff
        /*0130*/ 	.word	0x0003c008
        /*0134*/ 	.short	0x0100
        /*0136*/ 	.byte	0x10
	.zero		1


	//   ....[2]....
        /*0138*/ 	.word	0x00001630
        /*013c*/ 	.word	0x000000ff
        /*0140*/ 	.word	0x0003c010
        /*0144*/ 	.short	0x0100
        /*0146*/ 	.byte	0x10
	.zero		1


	//   ....[3]....
        /*0148*/ 	.word	0x00001aa0
        /*014c*/ 	.word	0x000000ff
        /*0150*/ 	.word	0x0003c000
        /*0154*/ 	.short	0x010a
        /*0156*/ 	.byte	0x1e
	.zero		1


	//   ....[4]....
        /*0158*/ 	.word	0x00001ee0
        /*015c*/ 	.word	0x000000ff
        /*0160*/ 	.word	0x0003c000
        /*0164*/ 	.short	0x0108
        /*0166*/ 	.byte	0x10
	.zero		1


	//   ....[5]....
        /*0168*/ 	.word	0x00002000
        /*016c*/ 	.word	0x000000ff
        /*0170*/ 	.word	0x0003c008
        /*0174*/ 	.short	0x0108
        /*0176*/ 	.byte	0x10
	.zero		1


	//   ....[6]....
        /*0178*/ 	.word	0x000020e0
        /*017c*/ 	.word	0x000000ff
        /*0180*/ 	.word	0x0003c010
        /*0184*/ 	.short	0x0108
        /*0186*/ 	.byte	0x10
	.zero		1


	//   ....[7]....
        /*0188*/ 	.word	0x00002290
        /*018c*/ 	.word	0x000000ff
        /*0190*/ 	.word	0x0003c000
        /*0194*/ 	.short	0x010a
        /*0196*/ 	.byte	0x1e
	.zero		1


	//----- nvinfo : EIATTR_NUM_MBARRIERS
	.align		4
.L_37:
        /*0198*/ 	.byte	0x03, 0x38
        /*019a*/ 	.short	0x0003


	//----- nvinfo : EIATTR_EXIT_INSTR_OFFSETS
	.align		4
        /*019c*/ 	.byte	0x04, 0x1c
        /*019e*/ 	.short	(.L_39 - .L_38)


	//   ....[0]....
.L_38:
        /*01a0*/ 	.word	0x00002280


	//----- nvinfo : EIATTR_REQNTID
	.align		4
.L_39:
        /*01a4*/ 	.byte	0x04, 0x10
        /*01a6*/ 	.short	(.L_41 - .L_40)
.L_40:
        /*01a8*/ 	.word	0x00000100
        /*01ac*/ 	.word	0x00000001
        /*01b0*/ 	.word	0x00000001


	//----- nvinfo : EIATTR_CRS_STACK_SIZE
	.align		4
.L_41:
        /*01b4*/ 	.byte	0x04, 0x1e
        /*01b6*/ 	.short	(.L_43 - .L_42)
.L_42:
        /*01b8*/ 	.word	0x00000000


	//----- nvinfo : EIATTR_CBANK_PARAM_SIZE
	.align		4
.L_43:
        /*01bc*/ 	.byte	0x03, 0x19
        /*01be*/ 	.short	0x0050


	//----- nvinfo : EIATTR_PARAM_CBANK
	.align		4
        /*01c0*/ 	.byte	0x04, 0x0a
        /*01c2*/ 	.short	(.L_45 - .L_44)
	.align		4
.L_44:
        /*01c4*/ 	.word	index@(.nv.constant0.gluon_wgmma)
        /*01c8*/ 	.short	0x0210
        /*01ca*/ 	.short	0x0050


	//----- nvinfo : EIATTR_SW_WAR
	.align		4
.L_45:
        /*01cc*/ 	.byte	0x04, 0x36
        /*01ce*/ 	.short	(.L_47 - .L_46)
.L_46:
        /*01d0*/ 	.word	0x00000008
.L_47:


//--------------------- .nv.callgraph             --------------------------
	.section	.nv.callgraph,"",@"SHT_CUDA_CALLGRAPH"
	.align	4
	.sectionentsize	8
	.align		4
        /*0000*/ 	.word	0x00000000
	.align		4
        /*0004*/ 	.word	0xffffffff
	.align		4
        /*0008*/ 	.word	0x00000000
	.align		4
        /*000c*/ 	.word	0xfffffffe
	.align		4
        /*0010*/ 	.word	0x00000000
	.align		4
        /*0014*/ 	.word	0xfffffffd
	.align		4
        /*0018*/ 	.word	0x00000000
	.align		4
        /*001c*/ 	.word	0xfffffffc


//--------------------- .text.gluon_wgmma         --------------------------
	.section	.text.gluon_wgmma,"ax",@progbits
	.align	128
        .global         gluon_wgmma
        .type           gluon_wgmma,@function
        .size           gluon_wgmma,(.L_x_52 - gluon_wgmma)
        .other          gluon_wgmma,@"STO_CUDA_ENTRY STV_DEFAULT"
gluon_wgmma:
.text.gluon_wgmma:
[----:B------:R-:W-:Y:S01]  /*0000*/  LDC R1, c[0x0][0x28] ;  /* 0x00000a00ff017b82 */ /* 0x000fe20000000800 */
[----:B------:R-:W1:Y:S07]  /*0010*/  S2R R0, SR_TID.X ;  /* 0x0000000000007919 */ /* 0x000e6e0000002100 */
[----:B------:R-:W2:Y:S01]  /*0020*/  S2UR UR4, SR_CgaCtaId ;  /* 0x00000000000479c3 */ /* 0x000ea20000008800 */
[----:B------:R-:W-:Y:S01]  /*0030*/  UMOV UR16, 0x400 ;  /* 0x0000040000107882 */ /* 0x000fe20000000000 */
[----:B------:R-:W-:Y:S01]  /*0040*/  ULDC UR6, c[0x0][0xc] ;  /* 0x0000030000067ab9 */ /* 0x000fe20000000800 */
[----:B------:R-:W-:Y:S01]  /*0050*/  ULDC.64 UR22, c[0x0][0x250] ;  /* 0x0000940000167ab9 */ /* 0x000fe20000000a00 */
[----:B------:R-:W-:Y:S04]  /*0060*/  BSSY B0, `(.L_x_0) ;  /* 0x000001f000007945 */ /* 0x000fe80003800000 */
[----:B------:R-:W3:Y:S08]  /*0070*/  LDC R4, c[0x0][0x228] ;  /* 0x00008a00ff047b82 */ /* 0x000ef00000000800 */
[----:B------:R-:W4:Y:S08]  /*0080*/  LDC R13, c[0x0][0x230] ;  /* 0x00008c00ff0d7b82 */ /* 0x000f300000000800 */
[----:B------:R-:W-:Y:S01]  /*0090*/  S2UR UR32, SR_CTAID.Y ;  /* 0x00000000002079c3 */ /* 0x000fe20000002600 */
[----:B--2---:R-:W-:-:S03]  /*00a0*/  ULEA UR16, UR4, UR16, 0x18 ;  /* 0x0000001004107291 */ /* 0x004fc6000f8ec03f */
[----:B------:R-:W-:Y:S01]  /*00b0*/  ULDC UR4, c[0x0][0x10] ;  /* 0x0000040000047ab9 */ /* 0x000fe20000000800 */
[----:B-1----:R-:W-:-:S03]  /*00c0*/  LOP3.LUT R6, R0, 0xff, RZ, 0xc0, !PT ;  /* 0x000000ff00067812 */ /* 0x002fc600078ec0ff */
[----:B------:R-:W1:Y:S01]  /*00d0*/  S2UR UR5, SR_CTAID.Z ;  /* 0x00000000000579c3 */ /* 0x000e620000002700 */
[----:B---3--:R-:W-:Y:S01]  /*00e0*/  VIADD R4, R4, 0xffffffff ;  /* 0xffffffff04047836 */ /* 0x008fe20000000000 */
[C---:B------:R-:W-:Y:S02]  /*00f0*/  ISETP.GE.U32.AND P0, PT, R6.reuse, 0x20, PT ;  /* 0x000000200600780c */ /* 0x040fe40003f06070 */
[C---:B------:R-:W-:Y:S02]  /*0100*/  ISETP.NE.U32.AND P2, PT, R6.reuse, RZ, PT ;  /* 0x000000ff0600720c */ /* 0x040fe40003f45070 */
[----:B------:R-:W-:Y:S02]  /*0110*/  LEA R12, R6, UR16, 0x2 ;  /* 0x00000010060c7c11 */ /* 0x000fe4000f8e10ff */
[----:B------:R-:W2:Y:S01]  /*0120*/  S2UR UR33, SR_CTAID.X ;  /* 0x00000000002179c3 */ /* 0x000ea20000002500 */
[----:B----4-:R-:W-:-:S06]  /*0130*/  VIADD R9, R13, 0xffffffff ;  /* 0xffffffff0d097836 */ /* 0x010fcc0000000000 */
[----:B------:R3:W-:Y:S01]  /*0140*/  @!P0 STS [R12], RZ ;  /* 0x000000ff0c008388 */ /* 0x0007e20000000800 */
[----:B------:R-:W-:-:S03]  /*0150*/  NOP ;  /* 0x0000000000007918 */ /* 0x000fc60000000000 */
[----:B------:R3:W-:Y:S01]  /*0160*/  @!P2 STS [UR16+0x24], R4 ;  /* 0x00002404ff00a988 */ /* 0x0007e20008000810 */
[----:B-1----:R-:W-:-:S03]  /*0170*/  UIMAD UR4, UR5, UR4, UR32 ;  /* 0x00000004050472a4 */ /* 0x002fc6000f8e0220 */
[----:B------:R3:W-:Y:S01]  /*0180*/  @!P2 STS [UR16+0x20], R9 ;  /* 0x00002009ff00a988 */ /* 0x0007e20008000810 */
[----:B--2---:R-:W-:-:S04]  /*0190*/  UIMAD UR4, UR4, UR6, UR33 ;  /* 0x00000006040472a4 */ /* 0x004fc8000f8e0221 */
[----:B------:R-:W-:-:S03]  /*01a0*/  UIMAD UR5, UR4, 0x180, URZ ;  /* 0x00000180040578a4 */ /* 0x000fc6000f8e023f */
[----:B------:R-:W-:Y:S01]  /*01b0*/  UMOV UR4, URZ ;  /* 0x0000003f00047c82 */ /* 0x000fe20008000000 */
[----:B------:R-:W-:-:S04]  /*01c0*/  UIADD3 UR18, UP0, UR5, UR22, URZ ;  /* 0x0000001605127290 */ /* 0x000fc8000ff1e03f */
[----:B------:R-:W-:Y:S01]  /*01d0*/  ULEA.HI.X.SX32 UR19, UR5, UR23, 0x1, UP0 ;  /* 0x0000001705137291 */ /* 0x000fe200080f0e3f */
[----:B---3--:R-:W-:Y:S11]  /*01e0*/  @P2 BRA `(.L_x_1) ;  /* 0x0000000000182947 */ /* 0x008ff60003800000 */
[----:B------:R-:W1:Y:S01]  /*01f0*/  LDS R2, [UR16+0x8] ;  /* 0x00000810ff027984 */ /* 0x000e620008000800 */
[----:B------:R-:W2:Y:S01]  /*0200*/  LDC.64 R10, c[0x0][0x210] ;  /* 0x00008400ff0a7b82 */ /* 0x000ea20000000a00 */
[----:B------:R-:W-:Y:S02]  /*0210*/  IMAD.MOV.U32 R3, RZ, RZ, 0x70 ;  /* 0x00000070ff037424 */ /* 0x000fe400078e00ff */
[----:B--2---:R2:W-:Y:S03]  /*0220*/  STS.64 [UR16], R10 ;  /* 0x0000000aff007988 */ /* 0x0045e60008000a10 */
[----:B-1----:R-:W-:-:S05]  /*0230*/  LOP3.LUT R2, R2, 0x10, R3, 0xd8, !PT ;  /* 0x0000001002027812 */ /* 0x002fca00078ed803 */
[----:B------:R2:W-:Y:S02]  /*0240*/  STS [UR16+0x8], R2 ;  /* 0x00000802ff007988 */ /* 0x0005e40008000810 */
.L_x_1:
[----:B------:R-:W-:Y:S05]  /*0250*/  BSYNC B0 ;  /* 0x0000000000007941 */ /* 0x000fea0003800000 */
.L_x_0:
[----:B------:R-:W-:Y:S04]  /*0260*/  BSSY B0, `(.L_x_2) ;  /* 0x000000a000007945 */ /* 0x000fe80003800000 */
[----:B------:R-:W-:Y:S05]  /*0270*/  @P2 BRA `(.L_x_3) ;  /* 0x0000000000202947 */ /* 0x000fea0003800000 */
[----:B--2---:R-:W1:Y:S01]  /*0280*/  LDS R2, [UR16+0x34] ;  /* 0x00003410ff027984 */ /* 0x004e620008000800 */
[----:B------:R-:W-:Y:S02]  /*0290*/  IMAD.MOV.U32 R3, RZ, RZ, 0x3f000000 ;  /* 0x3f000000ff037424 */ /* 0x000fe400078e00ff */
[----:B------:R-:W-:Y:S01]  /*02a0*/  @!P2 IMAD.MOV.U32 R5, RZ, RZ, 0x3f ;  /* 0x0000003fff05a424 */ /* 0x000fe200078e00ff */
[----:B------:R-:W2:Y:S02]  /*02b0*/  @!P2 LDS R8, [UR16+0x38] ;  /* 0x00003810ff08a984 */ /* 0x000ea40008000800 */
[----:B-1----:R-:W-:Y:S02]  /*02c0*/  LOP3.LUT R2, R2, 0xff000000, R3, 0xb8, !PT ;  /* 0xff00000002027812 */ /* 0x002fe400078eb803 */
[----:B--2---:R-:W-:-:S03]  /*02d0*/  @!P2 LOP3.LUT R3, R8, 0xff, R5, 0xb8, !PT ;  /* 0x000000ff0803a812 */ /* 0x004fc600078eb805 */
[----:B------:R1:W-:Y:S04]  /*02e0*/  STS [UR16+0x34], R2 ;  /* 0x00003402ff007988 */ /* 0x0003e80008000810 */
[----:B------:R1:W-:Y:S02]  /*02f0*/  @!P2 STS [UR16+0x38], R3 ;  /* 0x00003803ff00a988 */ /* 0x0003e40008000810 */
.L_x_3:
[----:B------:R-:W-:Y:S05]  /*0300*/  BSYNC B0 ;  /* 0x0000000000007941 */ /* 0x000fea0003800000 */
.L_x_2:
[----:B------:R-:W-:Y:S04]  /*0310*/  BSSY B0, `(.L_x_4) ;  /* 0x000000e000007945 */ /* 0x000fe80003800000 */
[----:B------:R-:W-:Y:S05]  /*0320*/  @P2 BRA `(.L_x_5) ;  /* 0x0000000000302947 */ /* 0x000fea0003800000 */
[----:B-1----:R-:W1:Y:S01]  /*0330*/  LDS R3, [UR16+0x34] ;  /* 0x00003410ff037984 */ /* 0x002e620008000800 */
[----:B--2---:R-:W2:Y:S03]  /*0340*/  LDC.64 R10, c[0x0][0x238] ;  /* 0x00008e00ff0a7b82 */ /* 0x004ea60000000a00 */
[----:B------:R-:W3:Y:S01]  /*0350*/  LDS R2, [UR16+0x1c] ;  /* 0x00001c10ff027984 */ /* 0x000ee20008000800 */
[C---:B--2---:R-:W-:Y:S01]  /*0360*/  SHF.L.U64.HI R8, R10.reuse, 0x1, R11 ;  /* 0x000000010a087819 */ /* 0x044fe2000001020b */
[----:B------:R-:W-:-:S03]  /*0370*/  IMAD.SHL.U32 R5, R10, 0x2, RZ ;  /* 0x000000020a057824 */ /* 0x000fc600078e00ff */
[--C-:B------:R-:W-:Y:S02]  /*0380*/  SHF.R.U32.HI R7, RZ, 0x4, R8.reuse ;  /* 0x00000004ff077819 */ /* 0x100fe40000011608 */
[----:B------:R-:W-:-:S05]  /*0390*/  SHF.R.U64 R5, R5, 0x4, R8 ;  /* 0x0000000405057819 */ /* 0x000fca0000001208 */
[----:B------:R4:W-:Y:S01]  /*03a0*/  STS [UR16+0xc], R5 ;  /* 0x00000c05ff007988 */ /* 0x0009e20008000810 */
[----:B-1----:R-:W-:Y:S02]  /*03b0*/  LOP3.LUT R3, R3, 0x7, RZ, 0xb8, !PT ;  /* 0x0000000703037812 */ /* 0x002fe400078eb8ff */
[----:B---3--:R-:W-:-:S03]  /*03c0*/  LOP3.LUT R2, R2, 0xf, R7, 0xb8, !PT ;  /* 0x0000000f02027812 */ /* 0x008fc600078eb807 */
[----:B------:R4:W-:Y:S04]  /*03d0*/  STS [UR16+0x34], R3 ;  /* 0x00003403ff007988 */ /* 0x0009e80008000810 */
[----:B------:R4:W-:Y:S02]  /*03e0*/  STS [UR16+0x1c], R2 ;  /* 0x00001c02ff007988 */ /* 0x0009e40008000810 */
.L_x_5:
[----:B------:R-:W-:Y:S05]  /*03f0*/  BSYNC B0 ;  /* 0x0000000000007941 */ /* 0x000fea0003800000 */
.L_x_4:
[----:B------:R-:W-:Y:S04]  /*0400*/  BSSY B1, `(.L_x_6) ;  /* 0x000001a000017945 */ /* 0x000fe80003800000 */
[----:B------:R-:W-:Y:S04]  /*0410*/  BSSY B0, `(.L_x_7) ;  /* 0x0000015000007945 */ /* 0x000fe80003800000 */
[----:B------:R-:W-:Y:S05]  /*0420*/  @P2 BRA `(.L_x_8) ;  /* 0x0000000000202947 */ /* 0x000fea0003800000 */
[----:B-12-4-:R-:W1:Y:S02]  /*0430*/  LDS R2, [UR16+0x34] ;  /* 0x00003410ff027984 */ /* 0x016e640008000800 */
[----:B-1----:R-:W-:-:S05]  /*0440*/  LOP3.LUT R2, R2, 0x38, RZ, 0xb8, !PT ;  /* 0x0000003802027812 */ /* 0x002fca00078eb8ff */
[----:B------:R1:W-:Y:S01]  /*0450*/  STS [UR16+0x34], R2 ;  /* 0x00003402ff007988 */ /* 0x0003e20008000810 */
[----:B------:R-:W-:Y:S05]  /*0460*/  @P2 BRA `(.L_x_9) ;  /* 0x0000000000202947 */ /* 0x000fea0003800000 */
[----:B-1----:R-:W1:Y:S01]  /*0470*/  LDS R2, [UR16+0x8] ;  /* 0x00000810ff027984 */ /* 0x002e620008000800 */
[----:B------:R-:W-:-:S05]  /*0480*/  IMAD.MOV.U32 R3, RZ, RZ, 0x780 ;  /* 0x00000780ff037424 */ /* 0x000fca00078e00ff */
[----:B-1----:R-:W-:-:S05]  /*0490*/  LOP3.LUT R2, R2, 0x300, R3, 0xd8, !PT ;  /* 0x0000030002027812 */ /* 0x002fca00078ed803 */
[----:B------:R3:W-:Y:S02]  /*04a0*/  STS [UR16+0x8], R2 ;  /* 0x00000802ff007988 */ /* 0x0007e40008000810 */
.L_x_8:
[----:B------:R-:W-:Y:S05]  /*04b0*/  @P2 BRA `(.L_x_10) ;  /* 0x0000000000282947 */ /* 0x000fea0003800000 */
[----:B-1234-:R-:W1:Y:S02]  /*04c0*/  LDS R2, [UR16+0x8] ;  /* 0x00000810ff027984 */ /* 0x01ee640008000800 */
[----:B-1----:R-:W-:-:S05]  /*04d0*/  LOP3.LUT R2, R2, 0x1800, RZ, 0xb8, !PT ;  /* 0x0000180002027812 */ /* 0x002fca00078eb8ff */
[----:B------:R2:W-:Y:S02]  /*04e0*/  STS [UR16+0x8], R2 ;  /* 0x00000802ff007988 */ /* 0x0005e40008000810 */
.L_x_9:
[----:B------:R-:W-:Y:S05]  /*04f0*/  @P2 BREAK B0 ;  /* 0x0000000000002942 */ /* 0x000fea0003800000 */
[----:B------:R-:W-:Y:S05]  /*0500*/  @P2 BRA `(.L_x_11) ;  /* 0x0000000000242947 */ /* 0x000fea0003800000 */
[----:B------:R-:W3:Y:S01]  /*0510*/  LDS R3, [UR16+0x8] ;  /* 0x00000810ff037984 */ /* 0x000ee20008000800 */
[----:B-12---:R-:W-:-:S05]  /*0520*/  IMAD.MOV.U32 R2, RZ, RZ, 0x6000 ;  /* 0x00006000ff027424 */ /* 0x006fca00078e00ff */
[----:B---3--:R-:W-:-:S04]  /*0530*/  LOP3.LUT R2, R3, 0x6000, R2, 0xd8, !PT ;  /* 0x0000600003027812 */ /* 0x008fc800078ed802 */
[----:B------:R-:W-:-:S05]  /*0540*/  LOP3.LUT R2, R2, 0x400000, RZ, 0xb8, !PT ;  /* 0x0040000002027812 */ /* 0x000fca00078eb8ff */
[----:B------:R5:W-:Y:S02]  /*0550*/  STS [UR16+0x8], R2 ;  /* 0x00000802ff007988 */ /* 0x000be40008000810 */
.L_x_10:
[----:B------:R-:W-:Y:S05]  /*0560*/  BSYNC B0 ;  /* 0x0000000000007941 */ /* 0x000fea0003800000 */
.L_x_7:
[----:B-12345:R-:W1:Y:S02]  /*0570*/  @!P2 LDS R2, [UR16+0x8] ;  /* 0x00000810ff02a984 */ /* 0x03ee640008000800 */
[----:B-1----:R-:W-:-:S05]  /*0580*/  @!P2 LOP3.LUT R2, R2, 0x8000, RZ, 0xb8, !PT ;  /* 0x000080000202a812 */ /* 0x002fca00078eb8ff */
[----:B------:R3:W-:Y:S02]  /*0590*/  @!P2 STS [UR16+0x8], R2 ;  /* 0x00000802ff00a988 */ /* 0x0007e40008000810 */
.L_x_11:
[----:B------:R-:W-:Y:S05]  /*05a0*/  BSYNC B1 ;  /* 0x0000000000017941 */ /* 0x000fea0003800000 */
.L_x_6:
[----:B------:R-:W-:Y:S05]  /*05b0*/  WARPSYNC.ALL ;  /* 0x0000000000007948 */ /* 0x000fea0003800000 */
[----:B------:R-:W-:Y:S05]  /*05c0*/  @P0 BRA `(.L_x_12) ;  /* 0x0000000000280947 */ /* 0x000fea0003800000 */
[----:B-123--:R-:W1:Y:S01]  /*05d0*/  S2R R2, SR_LANEID ;  /* 0x0000000000027919 */ /* 0x00ee620000000000 */
[----:B------:R-:W-:Y:S05]  /*05e0*/  WARPSYNC.ALL ;  /* 0x0000000000007948 */ /* 0x000fea0003800000 */
[----:B-1----:R-:W-:-:S05]  /*05f0*/  IMAD.SHL.U32 R5, R2, 0x4, RZ ;  /* 0x0000000402057824 */ /* 0x002fca00078e00ff */
[----:B------:R-:W1:Y:S01]  /*0600*/  LDS R7, [R5+UR16] ;  /* 0x0000001005077984 */ /* 0x000e620008000800 */
[----:B------:R-:W-:-:S05]  /*0610*/  IADD3 R2, P1, R5, UR18, RZ ;  /* 0x0000001205027c10 */ /* 0x000fca000ff3e0ff */
[----:B------:R-:W-:-:S05]  /*0620*/  IMAD.X R3, RZ, RZ, UR19, P1 ;  /* 0x00000013ff037e24 */ /* 0x000fca00088e06ff */
[----:B-1----:R4:W5:Y:S01]  /*0630*/  ATOMG.E.EXCH.STRONG.GPU PT, RZ, [R2], R7 ;  /* 0x0000000702ff73a8 */ /* 0x00296200041ee100 */
[----:B------:R-:W-:-:S04]  /*0640*/  DEPBAR {5,4,3,2,1,0} ;  /* 0x0000003f0000791a */ /* 0x000fc80000000000 */
[----:B------:R4:W-:Y:S01]  /*0650*/  UTMACCTL.IV [UR18] ;  /* 0x00000000120079b9 */ /* 0x0009e20008000000 */
[----:B------:R-:W-:Y:S01]  /*0660*/  NOP ;  /* 0x0000000000007918 */ /* 0x000fe20000000000 */
.L_x_12:
[----:B------:R-:W-:Y:S05]  /*0670*/  @P0 BRA `(.L_x_13) ;  /* 0x00000000000c0947 */ /* 0x000fea0003800000 */
[----:B------:R0:W-:Y:S01]  /*0680*/  UTMACMDFLUSH ;  /* 0x00000000000079b7 */ /* 0x0001e20000000000 */
[----:B------:R-:W-:Y:S05]  /*0690*/  @P0 BRA `(.L_x_13) ;  /* 0x0000000000040947 */ /* 0x000fea0003800000 */
[----:B------:R-:W-:-:S04]  /*06a0*/  DEPBAR.LE SB0, 0x0 ;  /* 0x000080000000791a */ /* 0x000fc80000000000 */
.L_x_13:
[----:B------:R-:W-:Y:S05]  /*06b0*/  WARPSYNC.ALL ;  /* 0x0000000000007948 */ /* 0x000fea0003800000 */
[----:B-----5:R-:W-:Y:S06]  /*06c0*/  BAR.SYNC.DEFER_BLOCKING 0x0 ;  /* 0x0000000000007b1d */ /* 0x020fec0000010000 */
[----:B------:R-:W-:Y:S02]  /*06d0*/  BSSY B1, `(.L_x_14) ;  /* 0x000000b000017945 */ /* 0x000fe40003800000 */
[----:B------:R-:W-:Y:S06]  /*06e0*/  BAR.SYNC.DEFER_BLOCKING 0x0 ;  /* 0x0000000000007b1d */ /* 0x000fec0000010000 */
[----:B------:R5:W-:Y:S01]  /*06f0*/  @!P0 STS [R12], RZ ;  /* 0x000000ff0c008388 */ /* 0x000be20000000800 */
[----:B------:R-:W-:Y:S01]  /*0700*/  NOP ;  /* 0x0000000000007918 */ /* 0x000fe20000000000 */
[----:B------:R-:W-:Y:S05]  /*0710*/  @P2 BRA `(.L_x_15) ;  /* 0x0000000000182947 */ /* 0x000fea0003800000 */
[----:B-1234-:R-:W1:Y:S01]  /*0720*/  LDS R2, [UR16+0x8] ;  /* 0x00000810ff027984 */ /* 0x01ee620008000800 */
[----:B------:R-:W2:Y:S01]  /*0730*/  LDC.64 R10, c[0x0][0x218] ;  /* 0x00008600ff0a7b82 */ /* 0x000ea20000000a00 */
[----:B------:R-:W-:Y:S02]  /*0740*/  IMAD.MOV.U32 R3, RZ, RZ, 0x70 ;  /* 0x00000070ff037424 */ /* 0x000fe400078e00ff */
[----:B--2---:R2:W-:Y:S03]  /*0750*/  STS.64 [UR16], R10 ;  /* 0x0000000aff007988 */ /* 0x0045e60008000a10 */
[----:B-1----:R-:W-:-:S05]  /*0760*/  LOP3.LUT R2, R2, 0x10, R3, 0xd8, !PT ;  /* 0x0000001002027812 */ /* 0x002fca00078ed803 */
[----:B------:R2:W-:Y:S02]  /*0770*/  STS [UR16+0x8], R2 ;  /* 0x00000802ff007988 */ /* 0x0005e40008000810 */
.L_x_15:
[----:B----4-:R-:W-:Y:S05]  /*0780*/  BSYNC B1 ;  /* 0x0000000000017941 */ /* 0x010fea0003800000 */
.L_x_14:
[----:B------:R-:W-:Y:S04]  /*0790*/  BSSY B2, `(.L_x_16) ;  /* 0x000000f000027945 */ /* 0x000fe80003800000 */
[----:B------:R-:W-:Y:S04]  /*07a0*/  BSSY B1, `(.L_x_17) ;  /* 0x000000c000017945 */ /* 0x000fe80003800000 */
[----:B------:R-:W-:Y:S05]  /*07b0*/  @P2 BRA `(.L_x_18) ;  /* 0x0000000000282947 */ /* 0x000fea0003800000 */
[----:B-123--:R-:W1:Y:S01]  /*07c0*/  LDS R2, [UR16+0x34] ;  /* 0x00003410ff027984 */ /* 0x00ee620008000800 */
[----:B------:R-:W-:Y:S01]  /*07d0*/  IMAD.MOV.U32 R3, RZ, RZ, 0x3f000000 ;  /* 0x3f000000ff037424 */ /* 0x000fe200078e00ff */
[----:B------:R-:W-:Y:S05]  /*07e0*/  @P2 BREAK B1 ;  /* 0x0000000000012942 */ /* 0x000fea0003800000 */
[----:B-1----:R-:W-:-:S05]  /*07f0*/  LOP3.LUT R2, R2, 0xff000000, R3, 0xb8, !PT ;  /* 0xff00000002027812 */ /* 0x002fca00078eb803 */
[----:B------:R1:W-:Y:S01]  /*0800*/  STS [UR16+0x34], R2 ;  /* 0x00003402ff007988 */ /* 0x0003e20008000810 */
[----:B------:R-:W-:Y:S05]  /*0810*/  @P2 BRA `(.L_x_19) ;  /* 0x0000000000182947 */ /* 0x000fea0003800000 */
[----:B------:R-:W2:Y:S01]  /*0820*/  LDS R3, [UR16+0x38] ;  /* 0x00003810ff037984 */ /* 0x000ea20008000800 */
[----:B-1----:R-:W-:-:S05]  /*0830*/  IMAD.MOV.U32 R2, RZ, RZ, 0xff ;  /* 0x000000ffff027424 */ /* 0x002fca00078e00ff */
[----:B--2---:R-:W-:-:S05]  /*0840*/  LOP3.LUT R2, R3, 0xff, R2, 0xb8, !PT ;  /* 0x000000ff03027812 */ /* 0x004fca00078eb802 */
[----:B------:R4:W-:Y:S02]  /*0850*/  STS [UR16+0x38], R2 ;  /* 0x00003802ff007988 */ /* 0x0009e40008000810 */
.L_x_18:
[----:B------:R-:W-:Y:S05]  /*0860*/  BSYNC B1 ;  /* 0x0000000000017941 */ /* 0x000fea0003800000 */
.L_x_17:
[----:B------:R1:W-:Y:S02]  /*0870*/  @!P2 STS [UR16+0x20], R9 ;  /* 0x00002009ff00a988 */ /* 0x0003e40008000810 */
.L_x_19:
[----:B------:R-:W-:Y:S05]  /*0880*/  BSYNC B2 ;  /* 0x0000000000027941 */ /* 0x000fea0003800000 */
.L_x_16:
[----:B------:R-:W-:Y:S05]  /*0890*/  WARPSYNC.ALL ;  /* 0x0000000000007948 */ /* 0x000fea0003800000 */
[----:B------:R-:W2:Y:S01]  /*08a0*/  LDC R5, c[0x0][0x22c] ;  /* 0x00008b00ff057b82 */ /* 0x000ea20000000800 */
[----:B------:R-:W-:Y:S01]  /*08b0*/  BSSY B2, `(.L_x_20) ;  /* 0x0000010000027945 */ /* 0x000fe20003800000 */
[----:B--2---:R-:W-:-:S05]  /*08c0*/  VIADD R5, R5, 0xffffffff ;  /* 0xffffffff05057836 */ /* 0x004fca0000000000 */
[----:B------:R2:W-:Y:S01]  /*08d0*/  @!P2 STS [UR16+0x24], R5 ;  /* 0x00002405ff00a988 */ /* 0x0005e20008000810 */
[----:B------:R-:W-:Y:S05]  /*08e0*/  @P2 BRA `(.L_x_21) ;  /* 0x0000000000302947 */ /* 0x000fea0003800000 */
[----:B------:R-:W2:Y:S01]  /*08f0*/  LDS R3, [UR16+0x34] ;  /* 0x00003410ff037984 */ /* 0x000ea20008000800 */
[----:B------:R-:W2:Y:S03]  /*0900*/  LDC.64 R10, c[0x0][0x240] ;  /* 0x00009000ff0a7b82 */ /* 0x000ea60000000a00 */
[----:B-1-34-:R-:W1:Y:S01]  /*0910*/  LDS R2, [UR16+0x1c] ;  /* 0x00001c10ff027984 */ /* 0x01ae620008000800 */
[C---:B--2---:R-:W-:Y:S01]  /*0920*/  SHF.L.U64.HI R8, R10.reuse, 0x1, R11 ;  /* 0x000000010a087819 */ /* 0x044fe2000001020b */
[----:B------:R-:W-:-:S03]  /*0930*/  IMAD.SHL.U32 R7, R10, 0x2, RZ ;  /* 0x000000020a077824 */ /* 0x000fc600078e00ff */
[--C-:B------:R-:W-:Y:S02]  /*0940*/  SHF.R.U32.HI R9, RZ, 0x4, R8.reuse ;  /* 0x00000004ff097819 */ /* 0x100fe40000011608 */
[----:B------:R-:W-:-:S05]  /*0950*/  SHF.R.U64 R7, R7, 0x4, R8 ;  /* 0x0000000407077819 */ /* 0x000fca0000001208 */
[----:B------:R2:W-:Y:S01]  /*0960*/  STS [UR16+0xc], R7 ;  /* 0x00000c07ff007988 */ /* 0x0005e20008000810 */
[----:B------:R-:W-:Y:S02]  /*0970*/  LOP3.LUT R3, R3, 0x7, RZ, 0xb8, !PT ;  /* 0x0000000703037812 */ /* 0x000fe400078eb8ff */
[----:B-1----:R-:W-:-:S03]  /*0980*/  LOP3.LUT R2, R2, 0xf, R9, 0xb8, !PT ;  /* 0x0000000f02027812 */ /* 0x002fc600078eb809 */
[----:B------:R2:W-:Y:S04]  /*0990*/  STS [UR16+0x34], R3 ;  /* 0x00003403ff007988 */ /* 0x0005e80008000810 */
[----:B------:R2:W-:Y:S02]  /*09a0*/  STS [UR16+0x1c], R2 ;  /* 0x00001c02ff007988 */ /* 0x0005e40008000810 */
.L_x_21:
[----:B------:R-:W-:Y:S05]  /*09b0*/  BSYNC B2 ;  /* 0x0000000000027941 */ /* 0x000fea0003800000 */
.L_x_20:
[----:B------:R-:W-:Y:S04]  /*09c0*/  BSSY B3, `(.L_x_22) ;  /* 0x000001a000037945 */ /* 0x000fe80003800000 */
[----:B------:R-:W-:Y:S04]  /*09d0*/  BSSY B2, `(.L_x_23) ;  /* 0x0000015000027945 */ /* 0x000fe80003800000 */
[----:B------:R-:W-:Y:S05]  /*09e0*/  @P2 BRA `(.L_x_24) ;  /* 0x0000000000202947 */ /* 0x000fea0003800000 */
[----:B-1234-:R-:W1:Y:S02]  /*09f0*/  LDS R2, [UR16+0x34] ;  /* 0x00003410ff027984 */ /* 0x01ee640008000800 */
[----:B-1----:R-:W-:-:S05]  /*0a00*/  LOP3.LUT R2, R2, 0x38, RZ, 0xb8, !PT ;  /* 0x0000003802027812 */ /* 0x002fca00078eb8ff */
[----:B------:R1:W-:Y:S01]  /*0a10*/  STS [UR16+0x34], R2 ;  /* 0x00003402ff007988 */ /* 0x0003e20008000810 */
[----:B------:R-:W-:Y:S05]  /*0a20*/  @P2 BRA `(.L_x_25) ;  /* 0x0000000000202947 */ /* 0x000fea0003800000 */
[----:B-1----:R-:W1:Y:S01]  /*0a30*/  LDS R2, [UR16+0x8] ;  /* 0x00000810ff027984 */ /* 0x002e620008000800 */
[----:B------:R-:W-:-:S05]  /*0a40*/  IMAD.MOV.U32 R3, RZ, RZ, 0x780 ;  /* 0x00000780ff037424 */ /* 0x000fca00078e00ff */
[----:B-1----:R-:W-:-:S05]  /*0a50*/  LOP3.LUT R2, R2, 0x300, R3, 0xd8, !PT ;  /* 0x0000030002027812 */ /* 0x002fca00078ed803 */
[----:B------:R1:W-:Y:S02]  /*0a60*/  STS [UR16+0x8], R2 ;  /* 0x00000802ff007988 */ /* 0x0003e40008000810 */
.L_x_24:
[----:B------:R-:W-:Y:S05]  /*0a70*/  @P2 BRA `(.L_x_26) ;  /* 0x0000000000282947 */ /* 0x000fea0003800000 */
[----:B-1234-:R-:W1:Y:S02]  /*0a80*/  LDS R2, [UR16+0x8] ;  /* 0x00000810ff027984 */ /* 0x01ee640008000800 */
[----:B-1----:R-:W-:-:S05]  /*0a90*/  LOP3.LUT R2, R2, 0x1800, RZ, 0xb8, !PT ;  /* 0x0000180002027812 */ /* 0x002fca00078eb8ff */
[----:B------:R2:W-:Y:S02]  /*0aa0*/  STS [UR16+0x8], R2 ;  /* 0x00000802ff007988 */ /* 0x0005e40008000810 */
.L_x_25:
[----:B------:R-:W-:Y:S05]  /*0ab0*/  @P2 BREAK B2 ;  /* 0x0000000000022942 */ /* 0x000fea0003800000 */
[----:B------:R-:W-:Y:S05]  /*0ac0*/  @P2 BRA `(.L_x_27) ;  /* 0x0000000000242947 */ /* 0x000fea0003800000 */
[----:B-12---:R-:W1:Y:S01]  /*0ad0*/  LDS R2, [UR16+0x8] ;  /* 0x00000810ff027984 */ /* 0x006e620008000800 */
[----:B------:R-:W-:-:S05]  /*0ae0*/  IMAD.MOV.U32 R3, RZ, RZ, 0x6000 ;  /* 0x00006000ff037424 */ /* 0x000fca00078e00ff */
[----:B-1----:R-:W-:-:S04]  /*0af0*/  LOP3.LUT R2, R2, 0x6000, R3, 0xd8, !PT ;  /* 0x0000600002027812 */ /* 0x002fc800078ed803 */
[----:B------:R-:W-:-:S05]  /*0b00*/  LOP3.LUT R2, R2, 0x400000, RZ, 0xb8, !PT ;  /* 0x0040000002027812 */ /* 0x000fca00078eb8ff */
[----:B------:R1:W-:Y:S02]  /*0b10*/  STS [UR16+0x8], R2 ;  /* 0x00000802ff007988 */ /* 0x0003e40008000810 */
.L_x_26:
[----:B------:R-:W-:Y:S05]  /*0b20*/  BSYNC B2 ;  /* 0x0000000000027941 */ /* 0x000fea0003800000 */
.L_x_23:
[----:B-1234-:R-:W1:Y:S02]  /*0b30*/  @!P2 LDS R2, [UR16+0x8] ;  /* 0x00000810ff02a984 */ /* 0x01ee640008000800 */
[----:B-1----:R-:W-:-:S05]  /*0b40*/  @!P2 LOP3.LUT R2, R2, 0x8000, RZ, 0xb8, !PT ;  /* 0x000080000202a812 */ /* 0x002fca00078eb8ff */
[----:B------:R3:W-:Y:S02]  /*0b50*/  @!P2 STS [UR16+0x8], R2 ;  /* 0x00000802ff00a988 */ /* 0x0007e40008000810 */
.L_x_27:
[----:B------:R-:W-:Y:S05]  /*0b60*/  BSYNC B3 ;  /* 0x0000000000037941 */ /* 0x000fea0003800000 */
.L_x_22:
[----:B------:R-:W-:Y:S05]  /*0b70*/  WARPSYNC.ALL ;  /* 0x0000000000007948 */ /* 0x000fea0003800000 */
[----:B------:R-:W-:-:S04]  /*0b80*/  UIADD3 UR21, UR5, 0x80, URZ ;  /* 0x0000008005157890 */ /* 0x000fc8000fffe03f */
[----:B------:R-:W-:-:S04]  /*0b90*/  UIADD3 UR20, UP0, UR21, UR22, URZ ;  /* 0x0000001615147290 */ /* 0x000fc8000ff1e03f */
[----:B------:R-:W-:Y:S01]  /*0ba0*/  ULEA.HI.X.SX32 UR21, UR21, UR23, 0x1, UP0 ;  /* 0x0000001715157291 */ /* 0x000fe200080f0e3f */
[----:B------:R-:W-:Y:S11]  /*0bb0*/  @P0 BRA `(.L_x_28) ;  /* 0x0000000000280947 */ /* 0x000ff60003800000 */
[----:B-123--:R-:W1:Y:S01]  /*0bc0*/  S2R R2, SR_LANEID ;  /* 0x0000000000027919 */ /* 0x00ee620000000000 */
[----:B------:R-:W-:Y:S05]  /*0bd0*/  WARPSYNC.ALL ;  /* 0x0000000000007948 */ /* 0x000fea0003800000 */
[----:B-1----:R-:W-:-:S05]  /*0be0*/  IMAD.SHL.U32 R8, R2, 0x4, RZ ;  /* 0x0000000402087824 */ /* 0x002fca00078e00ff */
[----:B------:R-:W1:Y:S01]  /*0bf0*/  LDS R7, [R8+UR16] ;  /* 0x0000001008077984 */ /* 0x000e620008000800 */
[----:B------:R-:W-:-:S05]  /*0c00*/  IADD3 R2, P1, R8, UR20, RZ ;  /* 0x0000001408027c10 */ /* 0x000fca000ff3e0ff */
[----:B------:R-:W-:-:S05]  /*0c10*/  IMAD.X R3, RZ, RZ, UR21, P1 ;  /* 0x00000015ff037e24 */ /* 0x000fca00088e06ff */
[----:B-1----:R4:W2:Y:S01]  /*0c20*/  ATOMG.E.EXCH.STRONG.GPU PT, RZ, [R2], R7 ;  /* 0x0000000702ff73a8 */ /* 0x0028a200041ee100 */
[----:B------:R-:W-:-:S04]  /*0c30*/  DEPBAR {5,4,3,2,1,0} ;  /* 0x0000003f0000791a */ /* 0x000fc80000000000 */
[----:B------:R4:W-:Y:S01]  /*0c40*/  UTMACCTL.IV [UR20] ;  /* 0x00000000140079b9 */ /* 0x0009e20008000000 */
[----:B------:R-:W-:Y:S01]  /*0c50*/  NOP ;  /* 0x0000000000007918 */ /* 0x000fe20000000000 */
.L_x_28:
[----:B------:R-:W-:Y:S05]  /*0c60*/  @P0 BRA `(.L_x_29) ;  /* 0x00000000000c0947 */ /* 0x000fea0003800000 */
[----:B------:R0:W-:Y:S01]  /*0c70*/  UTMACMDFLUSH ;  /* 0x00000000000079b7 */ /* 0x0001e20000000000 */
[----:B------:R-:W-:Y:S05]  /*0c80*/  @P0 BRA `(.L_x_29) ;  /* 0x0000000000040947 */ /* 0x000fea0003800000 */
[----:B------:R-:W-:-:S04]  /*0c90*/  DEPBAR.LE SB0, 0x0 ;  /* 0x000080000000791a */ /* 0x000fc80000000000 */
.L_x_29:
[----:B------:R-:W-:Y:S05]  /*0ca0*/  WARPSYNC.ALL ;  /* 0x0000000000007948 */ /* 0x000fea0003800000 */
[----:B--2---:R-:W-:Y:S06]  /*0cb0*/  BAR.SYNC.DEFER_BLOCKING 0x0 ;  /* 0x0000000000007b1d */ /* 0x004fec0000010000 */
[----:B------:R-:W-:Y:S02]  /*0cc0*/  BSSY B3, `(.L_x_30) ;  /* 0x000000b000037945 */ /* 0x000fe40003800000 */
[----:B------:R-:W-:Y:S06]  /*0cd0*/  BAR.SYNC.DEFER_BLOCKING 0x0 ;  /* 0x0000000000007b1d */ /* 0x000fec0000010000 */
[----:B------:R2:W-:Y:S01]  /*0ce0*/  @!P0 STS [R12], RZ ;  /* 0x000000ff0c008388 */ /* 0x0005e20000000800 */
[----:B------:R-:W-:Y:S01]  /*0cf0*/  NOP ;  /* 0x0000000000007918 */ /* 0x000fe20000000000 */
[----:B------:R-:W-:Y:S05]  /*0d00*/  @P2 BRA `(.L_x_31) ;  /* 0x0000000000182947 */ /* 0x000fea0003800000 */
[----:B-1-34-:R-:W1:Y:S01]  /*0d10*/  LDS R2, [UR16+0x8] ;  /* 0x00000810ff027984 */ /* 0x01ae620008000800 */
[----:B------:R-:W3:Y:S01]  /*0d20*/  LDC.64 R8, c[0x0][0x220] ;  /* 0x00008800ff087b82 */ /* 0x000ee20000000a00 */
[----:B------:R-:W-:Y:S02]  /*0d30*/  IMAD.MOV.U32 R3, RZ, RZ, 0x70 ;  /* 0x00000070ff037424 */ /* 0x000fe400078e00ff */
[----:B---3--:R3:W-:Y:S03]  /*0d40*/  STS.64 [UR16], R8 ;  /* 0x00000008ff007988 */ /* 0x0087e60008000a10 */
[----:B-1----:R-:W-:-:S05]  /*0d50*/  LOP3.LUT R2, R2, 0x10, R3, 0xd8, !PT ;  /* 0x0000001002027812 */ /* 0x002fca00078ed803 */
[----:B------:R3:W-:Y:S02]  /*0d60*/  STS [UR16+0x8], R2 ;  /* 0x00000802ff007988 */ /* 0x0007e40008000810 */
.L_x_31:
[----:B----4-:R-:W-:Y:S05]  /*0d70*/  BSYNC B3 ;  /* 0x0000000000037941 */ /* 0x010fea0003800000 */
.L_x_30:
[----:B------:R-:W-:Y:S04]  /*0d80*/  BSSY B4, `(.L_x_32) ;  /* 0x0000011000047945 */ /* 0x000fe80003800000 */
[----:B------:R-:W-:Y:S04]  /*0d90*/  BSSY B3, `(.L_x_33) ;  /* 0x000000e000037945 */ /* 0x000fe80003800000 */
[----:B------:R-:W-:Y:S05]  /*0da0*/  @P2 BRA `(.L_x_34) ;  /* 0x0000000000242947 */ /* 0x000fea0003800000 */
[----:B-1-3--:R-:W1:Y:S01]  /*0db0*/  LDS R2, [UR16+0x34] ;  /* 0x00003410ff027984 */ /* 0x00ae620008000800 */
[----:B------:R-:W-:-:S05]  /*0dc0*/  IMAD.MOV.U32 R3, RZ, RZ, 0x3f000000 ;  /* 0x3f000000ff037424 */ /* 0x000fca00078e00ff */
[----:B-1----:R-:W-:-:S05]  /*0dd0*/  LOP3.LUT R2, R2, 0xff000000, R3, 0xb8, !PT ;  /* 0xff00000002027812 */ /* 0x002fca00078eb803 */
[----:B------:R1:W-:Y:S01]  /*0de0*/  STS [UR16+0x34], R2 ;  /* 0x00003402ff007988 */ /* 0x0003e20008000810 */
[----:B------:R-:W-:Y:S05]  /*0df0*/  @P2 BRA `(.L_x_35) ;  /* 0x00000000001c2947 */ /* 0x000fea0003800000 */
[----:B-1----:R-:W1:Y:S01]  /*0e00*/  LDS R2, [UR16+0x38] ;  /* 0x00003810ff027984 */ /* 0x002e620008000800 */
[----:B------:R-:W-:-:S05]  /*0e10*/  IMAD.MOV.U32 R3, RZ, RZ, 0x3f ;  /* 0x0000003fff037424 */ /* 0x000fca00078e00ff */
[----:B-1----:R-:W-:-:S05]  /*0e20*/  LOP3.LUT R2, R2, 0xff, R3, 0xb8, !PT ;  /* 0x000000ff02027812 */ /* 0x002fca00078eb803 */
[----:B------:R4:W-:Y:S02]  /*0e30*/  STS [UR16+0x38], R2 ;  /* 0x00003802ff007988 */ /* 0x0009e40008000810 */
.L_x_34:
[----:B------:R-:W-:Y:S05]  /*0e40*/  @P2 BREAK B3 ;  /* 0x0000000000032942 */ /* 0x000fea0003800000 */
[----:B------:R-:W-:Y:S05]  /*0e50*/  @P2 BRA `(.L_x_36) ;  /* 0x00000000000c2947 */ /* 0x000fea0003800000 */
[----:B------:R1:W-:Y:S02]  /*0e60*/  STS [UR16+0x20], R5 ;  /* 0x00002005ff007988 */ /* 0x0003e40008000810 */
.L_x_35:
[----:B------:R-:W-:Y:S05]  /*0e70*/  BSYNC B3 ;  /* 0x0000000000037941 */ /* 0x000fea0003800000 */
.L_x_33:
[----:B------:R1:W-:Y:S02]  /*0e80*/  @!P2 STS [UR16+0x24], R4 ;  /* 0x00002404ff00a988 */ /* 0x0003e40008000810 */
.L_x_36:
[----:B------:R-:W-:Y:S05]  /*0e90*/  BSYNC B4 ;  /* 0x0000000000047941 */ /* 0x000fea0003800000 */
.L_x_32:
[----:B------:R-:W-:Y:S05]  /*0ea0*/  WARPSYNC.ALL ;  /* 0x0000000000007948 */ /* 0x000fea0003800000 */
[----:B------:R-:W-:Y:S04]  /*0eb0*/  BSSY B4, `(.L_x_37) ;  /* 0x000000e000047945 */ /* 0x000fe80003800000 */
[----:B------:R-:W-:Y:S05]  /*0ec0*/  @P2 BRA `(.L_x_38) ;  /* 0x0000000000302947 */ /* 0x000fea0003800000 */
[----:B------:R-:W5:Y:S01]  /*0ed0*/  LDS R3, [UR16+0x34] ;  /* 0x00003410ff037984 */ /* 0x000f620008000800 */
[----:B-1----:R-:W1:Y:S03]  /*0ee0*/  LDC.64 R4, c[0x0][0x248] ;  /* 0x00009200ff047b82 */ /* 0x002e660000000a00 */
[----:B---34-:R-:W3:Y:S01]  /*0ef0*/  LDS R2, [UR16+0x1c] ;  /* 0x00001c10ff027984 */ /* 0x018ee20008000800 */
[C---:B-1----:R-:W-:Y:S01]  /*0f00*/  SHF.L.U64.HI R5, R4.reuse, 0x1, R5 ;  /* 0x0000000104057819 */ /* 0x042fe20000010205 */
[----:B------:R-:W-:-:S03]  /*0f10*/  IMAD.SHL.U32 R4, R4, 0x2, RZ ;  /* 0x0000000204047824 */ /* 0x000fc600078e00ff */
[--C-:B------:R-:W-:Y:S02]  /*0f20*/  SHF.R.U32.HI R7, RZ, 0x4, R5.reuse ;  /* 0x00000004ff077819 */ /* 0x100fe40000011605 */
[----:B------:R-:W-:-:S05]  /*0f30*/  SHF.R.U64 R4, R4, 0x4, R5 ;  /* 0x0000000404047819 */ /* 0x000fca0000001205 */
[----:B------:R1:W-:Y:S01]  /*0f40*/  STS [UR16+0xc], R4 ;  /* 0x00000c04ff007988 */ /* 0x0003e20008000810 */
[----:B-----5:R-:W-:Y:S02]  /*0f50*/  LOP3.LUT R3, R3, 0x7, RZ, 0xb8, !PT ;  /* 0x0000000703037812 */ /* 0x020fe400078eb8ff */
[----:B---3--:R-:W-:-:S03]  /*0f60*/  LOP3.LUT R2, R2, 0xf, R7, 0xb8, !PT ;  /* 0x0000000f02027812 */ /* 0x008fc600078eb807 */
[----:B------:R1:W-:Y:S04]  /*0f70*/  STS [UR16+0x34], R3 ;  /* 0x00003403ff007988 */ /* 0x0003e80008000810 */
[----:B------:R1:W-:Y:S02]  /*0f80*/  STS [UR16+0x1c], R2 ;  /* 0x00001c02ff007988 */ /* 0x0003e40008000810 */
.L_x_38:
[----:B------:R-:W-:Y:S05]  /*0f90*/  BSYNC B4 ;  /* 0x0000000000047941 */ /* 0x000fea0003800000 */
.L_x_37:
        /* <DEDUP_REMOVED lines=11> */
.L_x_41:
[----:B------:R-:W-:Y:S05]  /*1050*/  @P2 BRA `(.L_x_43) ;  /* 0x0000000000282947 */ /* 0x000fea0003800000 */
[----:B-1-34-:R-:W1:Y:S02]  /*1060*/  LDS R2, [UR16+0x8] ;  /* 0x00000810ff027984 */ /* 0x01ae640008000800 */
[----:B-1----:R-:W-:-:S05]  /*1070*/  LOP3.LUT R2, R2, 0x1800, RZ, 0xb8, !PT ;  /* 0x0000180002027812 */ /* 0x002fca00078eb8ff */
[----:B------:R3:W-:Y:S02]  /*1080*/  STS [UR16+0x8], R2 ;  /* 0x00000802ff007988 */ /* 0x0007e40008000810 */
.L_x_42:
[----:B------:R-:W-:Y:S05]  /*1090*/  @P2 BREAK B5 ;  /* 0x0000000000052942 */ /* 0x000fea0003800000 */
[----:B------:R-:W-:Y:S05]  /*10a0*/  @P2 BRA `(.L_x_44) ;  /* 0x0000000000242947 */ /* 0x000fea0003800000 */
[----:B-1-3--:R-:W1:Y:S01]  /*10b0*/  LDS R2, [UR16+0x8] ;  /* 0x00000810ff027984 */ /* 0x00ae620008000800 */
[----:B------:R-:W-:-:S05]  /*10c0*/  IMAD.MOV.U32 R3, RZ, RZ, 0x6000 ;  /* 0x00006000ff037424 */ /* 0x000fca00078e00ff */
[----:B-1----:R-:W-:-:S04]  /*10d0*/  LOP3.LUT R2, R2, 0x6000, R3, 0xd8, !PT ;  /* 0x0000600002027812 */ /* 0x002fc800078ed803 */
[----:B------:R-:W-:-:S05]  /*10e0*/  LOP3.LUT R2, R2, 0x400000, RZ, 0xb8, !PT ;  /* 0x0040000002027812 */ /* 0x000fca00078eb8ff */
[----:B------:R1:W-:Y:S02]  /*10f0*/  STS [UR16+0x8], R2 ;  /* 0x00000802ff007988 */ /* 0x0003e40008000810 */
.L_x_43:
[----:B------:R-:W-:Y:S05]  /*1100*/  BSYNC B5 ;  /* 0x0000000000057941 */ /* 0x000fea0003800000 */
.L_x_40:
[----:B-1-34-:R-:W1:Y:S02]  /*1110*/  @!P2 LDS R2, [UR16+0x8] ;  /* 0x00000810ff02a984 */ /* 0x01ae640008000800 */
[----:B-1----:R-:W-:-:S05]  /*1120*/  @!P2 LOP3.LUT R2, R2, 0x8000, RZ, 0xb8, !PT ;  /* 0x000080000202a812 */ /* 0x002fca00078eb8ff */
[----:B------:R4:W-:Y:S02]  /*1130*/  @!P2 STS [UR16+0x8], R2 ;  /* 0x00000802ff00a988 */ /* 0x0009e40008000810 */
.L_x_44:
[----:B------:R-:W-:Y:S05]  /*1140*/  BSYNC B4 ;  /* 0x0000000000047941 */ /* 0x000fea0003800000 */
.L_x_39:
[----:B------:R-:W-:Y:S05]  /*1150*/  WARPSYNC.ALL ;  /* 0x0000000000007948 */ /* 0x000fea0003800000 */
[----:B------:R-:W-:Y:S01]  /*1160*/  UIADD3 UR5, UR5, 0x100, URZ ;  /* 0x0000010005057890 */ /* 0x000fe2000fffe03f */
[----:B------:R-:W-:Y:S01]  /*1170*/  ISETP.GE.AND P1, PT, R13, 0x1, PT ;  /* 0x000000010d00780c */ /* 0x000fe20003f26270 */
[----:B------:R-:W-:Y:S01]  /*1180*/  IMAD.MOV.U32 R24, RZ, RZ, RZ ;  /* 0x000000ffff187224 */ /* 0x000fe200078e00ff */
[----:B------:R-:W-:Y:S01]  /*1190*/  SHF.R.U32.HI R7, RZ, 0x5, R0 ;  /* 0x00000005ff077819 */ /* 0x000fe20000011600 */
[----:B------:R-:W-:-:S04]  /*11a0*/  UIADD3 UR22, UP0, UR5, UR22, URZ ;  /* 0x0000001605167290 */ /* 0x000fc8000ff1e03f */
[----:B------:R-:W-:Y:S01]  /*11b0*/  ULEA.HI.X.SX32 UR23, UR5, UR23, 0x1, UP0 ;  /* 0x0000001705177291 */ /* 0x000fe200080f0e3f */
[----:B------:R-:W-:Y:S11]  /*11c0*/  @P0 BRA `(.L_x_45) ;  /* 0x0000000000280947 */ /* 0x000ff60003800000 */
[----:B-1-34-:R-:W1:Y:S01]  /*11d0*/  S2R R2, SR_LANEID ;  /* 0x0000000000027919 */ /* 0x01ae620000000000 */
[----:B------:R-:W-:Y:S05]  /*11e0*/  WARPSYNC.ALL ;  /* 0x0000000000007948 */ /* 0x000fea0003800000 */
[----:B-1----:R-:W-:-:S05]  /*11f0*/  IMAD.SHL.U32 R4, R2, 0x4, RZ ;  /* 0x0000000402047824 */ /* 0x002fca00078e00ff */
[----:B------:R-:W1:Y:S01]  /*1200*/  LDS R5, [R4+UR16] ;  /* 0x0000001004057984 */ /* 0x000e620008000800 */
[----:B------:R-:W-:-:S05]  /*1210*/  IADD3 R2, P3, R4, UR22, RZ ;  /* 0x0000001604027c10 */ /* 0x000fca000ff7e0ff */
[----:B------:R-:W-:-:S05]  /*1220*/  IMAD.X R3, RZ, RZ, UR23, P3 ;  /* 0x00000017ff037e24 */ /* 0x000fca00098e06ff */
[----:B-1----:R1:W3:Y:S01]  /*1230*/  ATOMG.E.EXCH.STRONG.GPU PT, RZ, [R2], R5 ;  /* 0x0000000502ff73a8 */ /* 0x0022e200041ee100 */
[----:B------:R-:W-:-:S04]  /*1240*/  DEPBAR {5,4,3,2,1,0} ;  /* 0x0000003f0000791a */ /* 0x000fc80000000000 */
[----:B------:R1:W-:Y:S01]  /*1250*/  UTMACCTL.IV [UR22] ;  /* 0x00000000160079b9 */ /* 0x0003e20008000000 */
[----:B------:R-:W-:Y:S01]  /*1260*/  NOP ;  /* 0x0000000000007918 */ /* 0x000fe20000000000 */
.L_x_45:
[----:B------:R-:W-:Y:S05]  /*1270*/  @P0 BRA `(.L_x_46) ;  /* 0x00000000000c0947 */ /* 0x000fea0003800000 */
[----:B------:R0:W-:Y:S01]  /*1280*/  UTMACMDFLUSH ;  /* 0x00000000000079b7 */ /* 0x0001e20000000000 */
[----:B------:R-:W-:Y:S05]  /*1290*/  @P0 BRA `(.L_x_46) ;  /* 0x0000000000040947 */ /* 0x000fea0003800000 */
[----:B------:R-:W-:-:S04]  /*12a0*/  DEPBAR.LE SB0, 0x0 ;  /* 0x000080000000791a */ /* 0x000fc80000000000 */
.L_x_46:
[----:B------:R-:W-:Y:S05]  /*12b0*/  WARPSYNC.ALL ;  /* 0x0000000000007948 */ /* 0x000fea0003800000 */
[----:B---3--:R-:W-:Y:S01]  /*12c0*/  BAR.SYNC.DEFER_BLOCKING 0x0 ;  /* 0x0000000000007b1d */ /* 0x008fe20000010000 */
[----:B------:R-:W-:Y:S01]  /*12d0*/  R2UR UR17, R7 ;  /* 0x00000000071172ca */ /* 0x000fe200000e0000 */
[----:B------:R-:W-:Y:S01]  /*12e0*/  USHF.L.U32 UR27, UR32, 0x8, URZ ;  /* 0x00000008201b7899 */ /* 0x000fe2000800063f */
[----:B------:R-:W-:Y:S01]  /*12f0*/  IMAD.MOV.U32 R25, RZ, RZ, RZ ;  /* 0x000000ffff197224 */ /* 0x000fe200078e00ff */
[----:B------:R-:W-:Y:S02]  /*1300*/  CS2R R26, SRZ ;  /* 0x00000000001a7805 */ /* 0x000fe4000001ff00 */
[----:B------:R-:W-:Y:S01]  /*1310*/  CS2R R28, SRZ ;  /* 0x00000000001c7805 */ /* 0x000fe2000001ff00 */
[----:B------:R-:W-:Y:S01]  /*1320*/  VOTEU.ALL UP0, P2 ;  /* 0x00000000003f7886 */ /* 0x000fe20001000000 */
[----:B------:R-:W-:Y:S01]  /*1330*/  UMOV UR6, 0x1 ;  /* 0x0000000100067882 */ /* 0x000fe20000000000 */
[----:B------:R-:W-:Y:S01]  /*1340*/  VOTEU.ALL UP1, P2 ;  /* 0x00000000003f7886 */ /* 0x000fe20001020000 */
[----:B------:R-:W-:Y:S01]  /*1350*/  VOTEU.ALL UP2, P2 ;  /* 0x00000000003f7886 */ /* 0x000fe20001040000 */
[----:B------:R-:W-:Y:S01]  /*1360*/  CS2R R30, SRZ ;  /* 0x00000000001e7805 */ /* 0x000fe2000001ff00 */
[----:B------:R-:W-:-:S04]  /*1370*/  @!UP0 UIADD3 UR8, -UR6, 0x100000, URZ ;  /* 0x0010000006088890 */ /* 0x000fc8000fffe13f */
[----:B------:R-:W-:Y:S02]  /*1380*/  @!UP0 USHF.L.U32 UR9, UR8, 0xb, URZ ;  /* 0x0000000b08098899 */ /* 0x000fe4000800063f */
[----:B------:R-:W-:Y:S01]  /*1390*/  @!UP0 USHF.L.U32 UR8, UR8, 0x1, URZ ;  /* 0x0000000108088899 */ /* 0x000fe2000800063f */
        /* <DEDUP_REMOVED lines=9> */
[----:B------:R-:W-:Y:S01]  /*1430*/  VOTEU.ALL UP0, P2 ;  /* 0x00000000003f7886 */ /* 0x000fe20001000000 */
[----:B------:R-:W-:Y:S02]  /*1440*/  CS2R R38, SRZ ;  /* 0x0000000000267805 */ /* 0x000fe4000001ff00 */
[----:B------:R-:W-:Y:S02]  /*1450*/  CS2R R40, SRZ ;  /* 0x0000000000287805 */ /* 0x000fe4000001ff00 */
[----:B------:R-:W-:Y:S02]  /*1460*/  CS2R R42, SRZ ;  /* 0x00000000002a7805 */ /* 0x000fe4000001ff00 */
[----:B------:R-:W-:-:S02]  /*1470*/  CS2R R44, SRZ ;  /* 0x00000000002c7805 */ /* 0x000fc4000001ff00 */
[----:B------:R-:W-:Y:S02]  /*1480*/  CS2R R46, SRZ ;  /* 0x00000000002e7805 */ /* 0x000fe4000001ff00 */
[----:B------:R-:W-:Y:S01]  /*1490*/  CS2R R48, SRZ ;  /* 0x0000000000307805 */ /* 0x000fe2000001ff00 */
[----:B------:R-:W3:Y:S02]  /*14a0*/  FENCE.VIEW.ASYNC.S ;  /* 0x00000000000073c6 */ /* 0x000ee40000000000 */
[----:B---3--:R-:W3:Y:S02]  /*14b0*/  @!UP0 SYNCS.EXCH.64 URZ, [UR16+0x3c000], UR8 ;  /* 0x03c00008103f85b2 */ /* 0x008ee40008000100 */
[----:B---3--:R-:W-:Y:S01]  /*14c0*/  BAR.SYNC.DEFER_BLOCKING 0x0 ;  /* 0x0000000000007b1d */ /* 0x008fe20000010000 */
[----:B------:R-:W-:Y:S02]  /*14d0*/  CS2R R50, SRZ ;  /* 0x0000000000327805 */ /* 0x000fe4000001ff00 */
[----:B------:R-:W-:-:S02]  /*14e0*/  CS2R R52, SRZ ;  /* 0x0000000000347805 */ /* 0x000fc4000001ff00 */
[----:B------:R-:W-:Y:S02]  /*14f0*/  CS2R R54, SRZ ;  /* 0x0000000000367805 */ /* 0x000fe4000001ff00 */
[----:B------:R-:W-:Y:S02]  /*1500*/  CS2R R56, SRZ ;  /* 0x0000000000387805 */ /* 0x000fe4000001ff00 */
[----:B------:R-:W-:Y:S02]  /*1510*/  CS2R R58, SRZ ;  /* 0x00000000003a7805 */ /* 0x000fe4000001ff00 */
[----:B------:R-:W-:Y:S02]  /*1520*/  CS2R R60, SRZ ;  /* 0x00000000003c7805 */ /* 0x000fe4000001ff00 */
        /* <DEDUP_REMOVED lines=12> */
[----:B------:R-:W-:Y:S01]  /*15f0*/  CS2R R86, SRZ ;  /* 0x0000000000567805 */ /* 0x000fe2000001ff00 */
[----:B------:R3:W4:Y:S02]  /*1600*/  @!UP1 SYNCS.EXCH.64 URZ, [UR16+0x3c008], UR10 ;  /* 0x03c0080a103f95b2 */ /* 0x0007240008000100 */
[----:B----4-:R-:W-:Y:S01]  /*1610*/  BAR.SYNC.DEFER_BLOCKING 0x0 ;  /* 0x0000000000007b1d */ /* 0x010fe20000010000 */
[----:B---3--:R-:W-:-:S05]  /*1620*/  USHF.L.U32 UR11, UR33, 0x6, URZ ;  /* 0x00000006210b7899 */ /* 0x008fca000800063f */
[----:B------:R3:W4:Y:S01]  /*1630*/  @!UP2 SYNCS.EXCH.64 URZ, [UR16+0x3c010], UR6 ;  /* 0x03c01006103fa5b2 */ /* 0x0007220008000100 */
[----:B------:R-:W-:Y:S06]  /*1640*/  @!P1 BRA `(.L_x_47) ;  /* 0x0000000400d09947 */ /* 0x000fec0003800000 */
        /* <DEDUP_REMOVED lines=31> */
[----:B------:R-:W-:Y:S01]  /*1840*/  CS2R R86, SRZ ;  /* 0x0000000000567805 */ /* 0x000fe2000001ff00 */
[----:B------:R-:W-:Y:S01]  /*1850*/  UMOV UR5, URZ ;  /* 0x0000003f00057c82 */ /* 0x000fe20008000000 */
[----:B---3--:R-:W-:-:S05]  /*1860*/  UMOV UR6, URZ ;  /* 0x0000003f00067c82 */ /* 0x008fca0008000000 */
.L_x_49:
[----:B----4-:R-:W-:Y:S01]  /*1870*/  BAR.SYNC.DEFER_BLOCKING 0x0 ;  /* 0x0000000000007b1d */ /* 0x010fe20000010000 */
[----:B------:R-:W-:Y:S01]  /*1880*/  ULEA UR30, UR5, UR16, 0x3 ;  /* 0x00000010051e7291 */ /* 0x000fe2000f8e183f */
[----:B-1----:R-:W-:Y:S01]  /*1890*/  @!P2 IMAD.MOV.U32 R2, RZ, RZ, 0x14000 ;  /* 0x00014000ff02a424 */ /* 0x002fe200078e00ff */
[----:B------:R-:W-:Y:S01]  /*18a0*/  ELECT P0, URZ, PT ;  /* 0x00000000003f782f */ /* 0x000fe20003800000 */
[----:B------:R-:W-:-:S03]  /*18b0*/  ULEA UR7, UR5, UR16, 0xe ;  /* 0x0000001005077291 */ /* 0x000fc6000f8e703f */
[----:B------:R-:W-:Y:S01]  /*18c0*/  ISETP.LT.U32.AND P0, PT, R6, 0x40, P0 ;  /* 0x000000400600780c */ /* 0x000fe20000701070 */
[----:B------:R-:W-:Y:S02]  /*18d0*/  ULOP3.LUT UR8, UR17, 0x1, URZ, 0xc0, !UPT ;  /* 0x0000000111087892 */ /* 0x000fe4000f8ec03f */
[----:B------:R-:W-:Y:S02]  /*18e0*/  ULEA UR29, UR5, UR16, 0x10 ;  /* 0x00000010051d7291 */ /* 0x000fe4000f8e803f */
[----:B------:R-:W-:Y:S02]  /*18f0*/  UIADD3 UR28, UR7, 0x30000, URZ ;  /* 0x00030000071c7890 */ /* 0x000fe4000fffe03f */
[----:B------:R-:W-:Y:S02]  /*1900*/  ULEA UR10, UR8, UR6, 0x6 ;  /* 0x00000006080a7291 */ /* 0x000fe4000f8e303f */
[----:B------:R-:W-:Y:S02]  /*1910*/  ULEA UR24, UR8, UR29, 0xf ;  /* 0x0000001d08187291 */ /* 0x000fe4000f8e783f */
[----:B------:R-:W-:-:S02]  /*1920*/  ULEA UR8, UR8, UR28, 0xd ;  /* 0x0000001c08087291 */ /* 0x000fc4000f8e683f */
[----:B------:R-:W-:Y:S01]  /*1930*/  VOTEU.ANY UP0, P0 ;  /* 0x00000000003f7886 */ /* 0x000fe20000000100 */
[----:B------:R-:W-:Y:S01]  /*1940*/  VOTEU.ANY UP2, P0 ;  /* 0x00000000003f7886 */ /* 0x000fe20000040100 */
[----:B------:R-:W-:Y:S01]  /*1950*/  ELECT P1, URZ, PT ;  /* 0x00000000003f782f */ /* 0x000fe20003820000 */
[----:B------:R1:W-:Y:S02]  /*1960*/  @!P2 SYNCS.ARRIVE.TRANS64 RZ, [UR30+0x3c000], R2 ;  /* 0x03c00002ffffa9a7 */ /* 0x0003e4000800001e */
[----:B------:R-:W-:Y:S01]  /*1970*/  @UP0 UIADD3 UR9, UR30, 0x3c000, URZ ;  /* 0x0003c0001e090890 */ /* 0x000fe2000fffe03f */
[----:B------:R-:W-:Y:S01]  /*1980*/  BAR.SYNC.DEFER_BLOCKING 0x0 ;  /* 0x0000000000007b1d */ /* 0x000fe20000010000 */
[----:B------:R-:W-:-:S05]  /*1990*/  ISETP.LT.U32.AND P1, PT, R6, 0x40, P1 ;  /* 0x000000400600780c */ /* 0x000fca0000f21070 */
[----:B------:R-:W-:Y:S01]  /*19a0*/  @UP0 UMOV UR12, UR18 ;  /* 0x00000012000c0c82 */ /* 0x000fe20008000000 */
[----:B------:R-:W-:Y:S01]  /*19b0*/  @UP0 UMOV UR13, UR19 ;  /* 0x00000013000d0c82 */ /* 0x000fe20008000000 */
[----:B------:R-:W-:Y:S01]  /*19c0*/  UMOV UR26, UR10 ;  /* 0x0000000a001a7c82 */ /* 0x000fe20008000000 */
[----:B-1----:R-:W-:-:S05]  /*19d0*/  IMAD.U32 R2, RZ, RZ, UR4 ;  /* 0x00000004ff027e24 */ /* 0x002fca000f8e00ff */
[----:B------:R-:W-:Y:S01]  /*19e0*/  VOTEU.ANY UP1, P1 ;  /* 0x00000000003f7886 */ /* 0x000fe20000820100 */
[----:B------:R-:W-:Y:S01]  /*19f0*/  VOTEU.ANY UP3, P1 ;  /* 0x00000000003f7886 */ /* 0x000fe20000860100 */
[----:B------:R-:W-:-:S03]  /*1a00*/  SHF.L.U32 R2, R2, 0x1f, RZ ;  /* 0x0000001f02027819 */ /* 0x000fc600000006ff */
[----:B------:R-:W-:Y:S01]  /*1a10*/  @UP1 UIADD3 UR25, UR30, 0x3c000, URZ ;  /* 0x0003c0001e191890 */ /* 0x000fe2000fffe03f */
[----:B------:R-:W-:Y:S01]  /*1a20*/  @UP1 UMOV UR14, UR20 ;  /* 0x00000014000e1c82 */ /* 0x000fe20008000000 */
[----:B------:R-:W-:Y:S01]  /*1a30*/  @UP1 UMOV UR15, UR21 ;  /* 0x00000015000f1c82 */ /* 0x000fe20008000000 */
[----:B------:R1:W-:Y:S01]  /*1a40*/  @UP2 UTMALDG.2D [UR8], [UR12] ;  /* 0x000000080c0025b4 */ /* 0x0003e20008008000 */
[----:B------:R3:W-:Y:S06]  /*1a50*/  MEMBAR.ALL.CTA ;  /* 0x0000000000007992 */ /* 0x0007ec0000008000 */
[----:B---3--:R-:W3:Y:S02]  /*1a60*/  FENCE.VIEW.ASYNC.S ;  /* 0x00000000000073c6 */ /* 0x008ee40000000000 */
[----:B---3--:R-:W-:Y:S06]  /*1a70*/  BAR.SYNC.DEFER_BLOCKING 0x0 ;  /* 0x0000000000007b1d */ /* 0x008fec0000010000 */
[----:B------:R1:W-:Y:S02]  /*1a80*/  @UP3 UTMALDG.2D [UR24], [UR14] ;  /* 0x000000180e0035b4 */ /* 0x0003e40008008000 */
[----:B------:R-:W-:Y:S06]  /*1a90*/  BAR.SYNC.DEFER_BLOCKING 0x0 ;  /* 0x0000000000007b1d */ /* 0x000fec0000010000 */
[----:B------:R-:W3:Y:S02]  /*1aa0*/  SYNCS.PHASECHK.TRANS64.TRYWAIT P0, [UR30+0x3c000], R2 ;  /* 0x03c00002ff0075a7 */ /* 0x000ee4000800015e */
[----:B-1-3--:R-:W-:Y:S05]  /*1ab0*/  @!P0 BRA `(.L_x_48) ;  /* 0x0000000400f48947 */ /* 0x00afea0003800000 */
.L_x_50:
[----:B------:R-:W-:Y:S01]  /*1ac0*/  USHF.L.U32 UR7, UR17, 0x8, URZ ;  /* 0x0000000811077899 */ /* 0x000fe2000800063f */
[----:B------:R-:W-:Y:S02]  /*1ad0*/  WARPGROUP.DEPBAR.LE gsb0, 0x0 ;  /* 0x00008000000079c5 */ /* 0x000fe40000010000 */
[----:B------:R-:W-:Y:S01]  /*1ae0*/  USHF.R.U32.HI UR12, URZ, 0x4, UR28 ;  /* 0x000000043f0c7899 */ /* 0x000fe2000801161c */
[----:B------:R-:W-:Y:S01]  /*1af0*/  WARPGROUP.ARRIVE ;  /* 0x00000000000079c5 */ /* 0x000fe20000000000 */
[----:B------:R-:W-:Y:S01]  /*1b00*/  ULOP3.LUT UR7, UR7, 0x400, URZ, 0xc0, !UPT ;  /* 0x0000040007077892 */ /* 0x000fe2000f8ec03f */
[----:B------:R-:W1:Y:S01]  /*1b10*/  LDC R2, c[0x0][0x230] ;  /* 0x00008c00ff027b82 */ /* 0x000e620000000800 */
[----:B------:R-:W-:Y:S02]  /*1b20*/  USGXT.U32 UR12, UR12, 0xe ;  /* 0x0000000e0c0c789a */ /* 0x000fe40008000000 */
[----:B------:R-:W-:Y:S01]  /*1b30*/  ULEA.HI UR7, UR29, UR7, URZ, 0x1c ;  /* 0x000000071d077291 */ /* 0x000fe2000f8fe03f */
[----:B------:R-:W-:Y:S01]  /*1b40*/  UMOV UR13, 0x40000040 ;  /* 0x40000040000d7882 */ /* 0x000fe20000000000 */
[----:B------:R-:W-:-:S02]  /*1b50*/  UMOV UR15, 0x40000040 ;  /* 0x40000040000f7882 */ /* 0x000fc40000000000 */
[----:B------:R-:W-:Y:S01]  /*1b60*/  ULOP3.LUT UR14, UR7, 0x3fff, URZ, 0xc0, !UPT ;  /* 0x00003fff070e7892 */ /* 0x000fe2000f8ec03f */
[----:B------:R-:W-:Y:S02]  /*1b70*/  UMOV UR8, URZ ;  /* 0x0000003f00087c82 */ /* 0x000fe40008000000 */
[----:B------:R-:W-:Y:S01]  /*1b80*/  UMOV UR7, URZ ;  /* 0x0000003f00077c82 */ /* 0x000fe20008000000 */
[----:B------:R-:W-:Y:S02]  /*1b90*/  UIADD3 UR6, UR6, 0x80, URZ ;  /* 0x0000008006067890 */ /* 0x000fe4000fffe03f */
[----:B------:R-:W-:-:S03]  /*1ba0*/  UIADD3 UR5, UR5, 0x1, URZ ;  /* 0x0000000105057890 */ /* 0x000fc6000fffe03f */
[----:B------:R-:W-:Y:S01]  /*1bb0*/  HGMMA.64x128x16.F32 R24, gdesc[UR12], R24 ;  /* 0x01e000000c1879f0 */ /* 0x000fe20008700818 */
[----:B------:R-:W-:Y:S02]  /*1bc0*/  UIADD3 UR12, UP0, UR12, 0x2, URZ ;  /* 0x000000020c0c7890 */ /* 0x000fe4000ff1e03f */
[----:B------:R-:W-:Y:S02]  /*1bd0*/  UIADD3 UR14, UP1, UR14, 0x2, URZ ;  /* 0x000000020e0e7890 */ /* 0x000fe4000ff3e03f */
[----:B------:R-:W-:Y:S02]  /*1be0*/  UIADD3.X UR13, UR7, 0x40000040, URZ, UP0, !UPT ;  /* 0x40000040070d7890 */ /* 0x000fe400087fe43f */
[----:B------:R-:W-:Y:S01]  /*1bf0*/  UIADD3.X UR15, UR8, 0x40000040, URZ, UP1, !UPT ;  /* 0x40000040080f7890 */ /* 0x000fe20008ffe43f */
[----:B-1----:R-:W-:Y:S01]  /*1c00*/  ISETP.LE.AND P0, PT, R2, UR6, PT ;  /* 0x0000000602007c0c */ /* 0x002fe2000bf03270 */
[----:B------:R-:W-:Y:S02]  /*1c10*/  UIADD3.64 UR28, UR12, 0x2, URZ ;  /* 0x000000020c1c7897 */ /* 0x000fe4000fffe03f */
[----:B------:R-:W-:-:S02]  /*1c20*/  UIADD3.64 UR30, UR14, 0x2, URZ ;  /* 0x000000020e1e7897 */ /* 0x000fc4000fffe03f */
[----:B------:R-:W-:-:S04]  /*1c30*/  UISETP.NE.U32.AND UP0, UPT, UR5, 0x3, UPT ;  /* 0x000000030500788c */ /* 0x000fc8000bf05070 */
[----:B------:R-:W-:Y:S02]  /*1c40*/  USEL UR7, URZ, 0x1, UP0 ;  /* 0x000000013f077887 */ /* 0x000fe40008000000 */
[----:B------:R-:W-:Y:S02]  /*1c50*/  USEL UR5, UR5, URZ, UP0 ;  /* 0x0000003f05057287 */ /* 0x000fe40008000000 */
[----:B------:R-:W-:Y:S01]  /*1c60*/  ULOP3.LUT UR4, UR4, UR7, URZ, 0x3c, !UPT ;  /* 0x0000000704047292 */ /* 0x000fe2000f8e3c3f */
[----:B------:R-:W-:-:S12]  /*1c70*/  HGMMA.64x128x16.F32 R24, gdesc[UR12], R24 ;  /* 0x01e000000c1879f0 */ /* 0x000fd80008700818 */
[----:B------:R-:W-:Y:S01]  /*1c80*/  HGMMA.64x128x16.F32 R24, gdesc[UR28], R24 ;  /* 0x01e000001c1879f0 */ /* 0x000fe20008700818 */
[----:B------:R-:W-:Y:S02]  /*1c90*/  UIADD3.64 UR28, UR12, 0x4, URZ ;  /* 0x000000040c1c7897 */ /* 0x000fe4000fffe03f */
[----:B------:R-:W-:-:S09]  /*1ca0*/  UIADD3.64 UR30, UR14, 0x4, URZ ;  /* 0x000000040e1e7897 */ /* 0x000fd2000fffe03f */
        /* <DEDUP_REMOVED lines=8> */
[----:B------:R-:W-:Y:S02]  /*1d30*/  UIADD3.64 UR30, UR14, 0x802, URZ ;  /* 0x000008020e1e7897 */ /* 0x000fe4000fffe03f */
[----:B------:R-:W-:Y:S02]  /*1d40*/  UIADD3.64 UR12, UR12, 0x204, URZ ;  /* 0x000002040c0c7897 */ /* 0x000fe4000fffe03f */
[----:B------:R-:W-:-:S05]  /*1d50*/  UIADD3.64 UR14, UR14, 0x804, URZ ;  /* 0x000008040e0e7897 */ /* 0x000fca000fffe03f */
[----:B------:R-:W-:-:S12]  /*1d60*/  HGMMA.64x128x16.F32 R24, gdesc[UR28], R24 ;  /* 0x01e000001c1879f0 */ /* 0x000fd80008700818 */
[----:B------:R-:W-:Y:S01]  /*1d70*/  HGMMA.64x128x16.F32 R24, gdesc[UR12], R24, gsb0 ;  /* 0x01e000000c1879f0 */ /* 0x000fe20008000818 */
[----:B------:R-:W-:Y:S05]  /*1d80*/  @!P0 BRA `(.L_x_49) ;  /* 0xfffffff800b88947 */ /* 0x000fea000383ffff */
.L_x_47:
[----:B------:R-:W-:Y:S02]  /*1d90*/  WARPGROUP.DEPBAR.LE gsb0, 0x0 ;  /* 0x00008000000079c5 */ /* 0x000fe40000010000 */
[----:B----4-:R-:W-:Y:S01]  /*1da0*/  BAR.SYNC.DEFER_BLOCKING 0x0 ;  /* 0x0000000000007b1d */ /* 0x010fe20000010000 */
[C---:B-1----:R-:W-:Y:S01]  /*1db0*/  IMAD.SHL.U32 R2, R0.reuse, 0x80, RZ ;  /* 0x0000008000027824 */ /* 0x042fe200078e00ff */
[----:B------:R-:W-:Y:S01]  /*1dc0*/  F2FP.F16.F32.PACK_AB R24, R25, R24 ;  /* 0x000000181918723e */ /* 0x000fe200000000ff */
[----:B------:R-:W-:Y:S01]  /*1dd0*/  IMAD.SHL.U32 R3, R0, 0x40, RZ ;  /* 0x0000004000037824 */ /* 0x000fe200078e00ff */
[----:B------:R-:W-:Y:S02]  /*1de0*/  F2FP.F16.F32.PACK_AB R25, R27, R26 ;  /* 0x0000001a1b19723e */ /* 0x000fe400000000ff */
[----:B------:R-:W-:Y:S02]  /*1df0*/  ELECT P0, URZ, PT ;  /* 0x00000000003f782f */ /* 0x000fe40003800000 */
[----:B------:R-:W-:Y:S01]  /*1e00*/  LOP3.LUT R2, R2, 0x4780, RZ, 0xc0, !PT ;  /* 0x0000478002027812 */ /* 0x000fe200078ec0ff */
[----:B------:R-:W-:Y:S01]  /*1e10*/  ULOP3.LUT UR17, UR17, 0x3, URZ, 0xc0, !UPT ;  /* 0x0000000311117892 */ /* 0x000fe2000f8ec03f */
[----:B------:R-:W-:Y:S01]  /*1e20*/  F2FP.F16.F32.PACK_AB R56, R57, R56 ;  /* 0x000000383938723e */ /* 0x000fe200000000ff */
[----:B------:R-:W-:Y:S01]  /*1e30*/  UMOV UR10, UR11 ;  /* 0x0000000b000a7c82 */ /* 0x000fe20008000000 */
[----:B------:R-:W-:Y:S01]  /*1e40*/  LOP3.LUT R4, R2, 0x1800, R3, 0xf8, !PT ;  /* 0x0000180002047812 */ /* 0x000fe200078ef803 */
[----:B------:R-:W-:Y:S01]  /*1e50*/  IMAD.SHL.U32 R2, R0, 0x10, RZ ;  /* 0x0000001000027824 */ /* 0x000fe200078e00ff */
[----:B------:R-:W-:Y:S01]  /*1e60*/  F2FP.F16.F32.PACK_AB R26, R29, R28 ;  /* 0x0000001c1d1a723e */ /* 0x000fe200000000ff */
[----:B------:R-:W-:Y:S01]  /*1e70*/  ULEA UR9, UR17, UR27, 0x6 ;  /* 0x0000001b11097291 */ /* 0x000fe2000f8e303f */
[----:B------:R-:W-:Y:S01]  /*1e80*/  F2FP.F16.F32.PACK_AB R27, R31, R30 ;  /* 0x0000001e1f1b723e */ /* 0x000fe200000000ff */
[----:B------:R-:W-:Y:S01]  /*1e90*/  ULEA UR8, UR17, UR16, 0xd ;  /* 0x0000001011087291 */ /* 0x000fe2000f8e683f */
[----:B------:R-:W-:-:S02]  /*1ea0*/  LOP3.LUT R3, R2, 0x70, RZ, 0xc0, !PT ;  /* 0x0000007002037812 */ /* 0x000fc400078ec0ff */
[----:B------:R-:W-:Y:S02]  /*1eb0*/  F2FP.F16.F32.PACK_AB R32, R33, R32 ;  /* 0x000000202120723e */ /* 0x000fe400000000ff */
[----:B------:R-:W-:Y:S02]  /*1ec0*/  LOP3.LUT R3, R3, 0x10, R0, 0x78, !PT ;  /* 0x0000001003037812 */ /* 0x000fe400078e7800 */
[----:B------:R-:W-:Y:S01]  /*1ed0*/  F2FP.F16.F32.PACK_AB R57, R59, R58 ;  /* 0x0000003a3b39723e */ /* 0x000fe200000000ff */
[----:B------:R-:W1:Y:S02]  /*1ee0*/  @!P2 SYNCS.CCTL.IV [UR16+0x3c000] ;  /* 0x03c00000ff00a9b1 */ /* 0x000e640008000010 */
[----:B-1----:R-:W-:Y:S01]  /*1ef0*/  BAR.SYNC.DEFER_BLOCKING 0x0 ;  /* 0x0000000000007b1d */ /* 0x002fe20000010000 */
[----:B------:R-:W-:Y:S02]  /*1f00*/  LOP3.LUT R3, R4, R3, RZ, 0xfc, !PT ;  /* 0x0000000304037212 */ /* 0x000fe400078efcff */
[----:B------:R-:W-:-:S02]  /*1f10*/  F2FP.F16.F32.PACK_AB R33, R35, R34 ;  /* 0x000000222321723e */ /* 0x000fc400000000ff */
[C---:B------:R-:W-:Y:S01]  /*1f20*/  LOP3.LUT R2, R3.reuse, 0x20, RZ, 0x3c, !PT ;  /* 0x0000002003027812 */ /* 0x040fe200078e3cff */
[C---:B------:R-:W-:Y:S01]  /*1f30*/  VIADD R0, R3.reuse, UR16 ;  /* 0x0000001003007c36 */ /* 0x040fe20008000000 */
[----:B------:R-:W-:Y:S02]  /*1f40*/  LOP3.LUT R4, R3, 0x40, RZ, 0x3c, !PT ;  /* 0x0000004003047812 */ /* 0x000fe400078e3cff */
[----:B------:R-:W-:Y:S01]  /*1f50*/  F2FP.F16.F32.PACK_AB R58, R61, R60 ;  /* 0x0000003c3d3a723e */ /* 0x000fe200000000ff */
[----:B------:R-:W-:Y:S01]  /*1f60*/  VIADD R2, R2, UR16 ;  /* 0x0000001002027c36 */ /* 0x000fe20008000000 */
[----:B------:R-:W-:Y:S01]  /*1f70*/  F2FP.F16.F32.PACK_AB R59, R63, R62 ;  /* 0x0000003e3f3b723e */ /* 0x000fe200000000ff */
[----:B------:R-:W-:Y:S01]  /*1f80*/  VIADD R4, R4, UR16 ;  /* 0x0000001004047c36 */ /* 0x000fe20008000000 */
[----:B------:R-:W-:Y:S02]  /*1f90*/  F2FP.F16.F32.PACK_AB R64, R65, R64 ;  /* 0x000000404140723e */ /* 0x000fe400000000ff */
[----:B------:R-:W-:-:S02]  /*1fa0*/  LOP3.LUT R3, R3, 0x60, RZ, 0x3c, !PT ;  /* 0x0000006003037812 */ /* 0x000fc400078e3cff */
[----:B------:R-:W-:Y:S02]  /*1fb0*/  F2FP.F16.F32.PACK_AB R34, R37, R36 ;  /* 0x000000242522723e */ /* 0x000fe400000000ff */
[----:B------:R-:W-:Y:S01]  /*1fc0*/  F2FP.F16.F32.PACK_AB R35, R39, R38 ;  /* 0x000000262723723e */ /* 0x000fe200000000ff */
[----:B------:R-:W-:Y:S01]  /*1fd0*/  VIADD R3, R3, UR16 ;  /* 0x0000001003037c36 */ /* 0x000fe20008000000 */
[----:B------:R-:W-:Y:S02]  /*1fe0*/  F2FP.F16.F32.PACK_AB R40, R41, R40 ;  /* 0x000000282928723e */ /* 0x000fe400000000ff */
[----:B------:R-:W-:Y:S01]  /*1ff0*/  F2FP.F16.F32.PACK_AB R65, R67, R66 ;  /* 0x000000424341723e */ /* 0x000fe200000000ff */
[----:B------:R-:W1:Y:S02]  /*2000*/  @!P2 SYNCS.CCTL.IV [UR16+0x3c008] ;  /* 0x03c00800ff00a9b1 */ /* 0x000e640008000010 */
[----:B-1----:R-:W-:Y:S01]  /*2010*/  BAR.SYNC.DEFER_BLOCKING 0x0 ;  /* 0x0000000000007b1d */ /* 0x002fe20000010000 */
[----:B------:R-:W-:-:S02]  /*2020*/  F2FP.F16.F32.PACK_AB R41, R43, R42 ;  /* 0x0000002a2b29723e */ /* 0x000fc400000000ff */
[----:B------:R-:W-:Y:S02]  /*2030*/  F2FP.F16.F32.PACK_AB R66, R69, R68 ;  /* 0x000000444542723e */ /* 0x000fe400000000ff */
[----:B------:R-:W-:Y:S02]  /*2040*/  F2FP.F16.F32.PACK_AB R67, R71, R70 ;  /* 0x000000464743723e */ /* 0x000fe400000000ff */
[----:B------:R-:W-:Y:S02]  /*2050*/  F2FP.F16.F32.PACK_AB R72, R73, R72 ;  /* 0x000000484948723e */ /* 0x000fe400000000ff */
[----:B------:R-:W-:Y:S02]  /*2060*/  F2FP.F16.F32.PACK_AB R42, R45, R44 ;  /* 0x0000002c2d2a723e */ /* 0x000fe400000000ff */
[----:B------:R-:W-:Y:S02]  /*2070*/  F2FP.F16.F32.PACK_AB R43, R47, R46 ;  /* 0x0000002e2f2b723e */ /* 0x000fe400000000ff */
[----:B------:R-:W-:-:S02]  /*2080*/  F2FP.F16.F32.PACK_AB R48, R49, R48 ;  /* 0x000000303130723e */ /* 0x000fc400000000ff */
[----:B------:R-:W-:Y:S02]  /*2090*/  F2FP.F16.F32.PACK_AB R73, R75, R74 ;  /* 0x0000004a4b49723e */ /* 0x000fe400000000ff */
[----:B------:R-:W-:Y:S02]  /*20a0*/  F2FP.F16.F32.PACK_AB R49, R51, R50 ;  /* 0x000000323331723e */ /* 0x000fe400000000ff */
[----:B------:R-:W-:Y:S02]  /*20b0*/  F2FP.F16.F32.PACK_AB R74, R77, R76 ;  /* 0x0000004c4d4a723e */ /* 0x000fe400000000ff */
[----:B------:R-:W-:Y:S02]  /*20c0*/  F2FP.F16.F32.PACK_AB R75, R79, R78 ;  /* 0x0000004e4f4b723e */ /* 0x000fe400000000ff */
[----:B------:R-:W-:Y:S01]  /*20d0*/  F2FP.F16.F32.PACK_AB R80, R81, R80 ;  /* 0x000000505150723e */ /* 0x000fe200000000ff */
[----:B------:R-:W1:Y:S02]  /*20e0*/  @!P2 SYNCS.CCTL.IV [UR16+0x3c010] ;  /* 0x03c01000ff00a9b1 */ /* 0x000e640008000010 */
[----:B-1----:R-:W-:Y:S01]  /*20f0*/  STSM.16.M88.4 [R0], R24 ;  /* 0x0000001800007844 */ /* 0x002fe20000000200 */
[----:B------:R-:W-:-:S02]  /*2100*/  F2FP.F16.F32.PACK_AB R50, R53, R52 ;  /* 0x000000343532723e */ /* 0x000fc400000000ff */
[----:B------:R-:W-:Y:S01]  /*2110*/  F2FP.F16.F32.PACK_AB R51, R55, R54 ;  /* 0x000000363733723e */ /* 0x000fe200000000ff */
[----:B------:R-:W-:Y:S01]  /*2120*/  STSM.16.M88.4 [R0+0x2000], R56 ;  /* 0x0020003800007844 */ /* 0x000fe20000000200 */
[----:B------:R-:W-:Y:S02]  /*2130*/  F2FP.F16.F32.PACK_AB R81, R83, R82 ;  /* 0x000000525351723e */ /* 0x000fe400000000ff */
[----:B------:R-:W-:Y:S01]  /*2140*/  F2FP.F16.F32.PACK_AB R82, R85, R84 ;  /* 0x000000545552723e */ /* 0x000fe200000000ff */
[----:B------:R-:W-:Y:S01]  /*2150*/  STSM.16.M88.4 [R2], R32 ;  /* 0x0000002002007844 */ /* 0x000fe20000000200 */
[----:B------:R-:W-:Y:S02]  /*2160*/  F2FP.F16.F32.PACK_AB R83, R87, R86 ;  /* 0x000000565753723e */ /* 0x000fe400000000ff */
[----:B------:R-:W-:Y:S01]  /*2170*/  ISETP.LT.U32.AND P0, PT, R6, 0x80, P0 ;  /* 0x000000800600780c */ /* 0x000fe20000701070 */
[----:B------:R-:W-:Y:S04]  /*2180*/  STSM.16.M88.4 [R2+0x2000], R64 ;  /* 0x0020004002007844 */ /* 0x000fe80000000200 */
[----:B------:R-:W-:Y:S04]  /*2190*/  STSM.16.M88.4 [R4], R40 ;  /* 0x0000002804007844 */ /* 0x000fe80000000200 */
[----:B------:R-:W-:Y:S04]  /*21a0*/  STSM.16.M88.4 [R4+0x2000], R72 ;  /* 0x0020004804007844 */ /* 0x000fe80000000200 */
[----:B------:R-:W-:Y:S01]  /*21b0*/  STSM.16.M88.4 [R3], R48 ;  /* 0x0000003003007844 */ /* 0x000fe20000000200 */
[----:B------:R-:W-:Y:S01]  /*21c0*/  VOTEU.ANY UP0, P0 ;  /* 0x00000000003f7886 */ /* 0x000fe20000000100 */
[----:B------:R-:W-:-:S02]  /*21d0*/  VOTEU.ANY UP1, P0 ;  /* 0x00000000003f7886 */ /* 0x000fc40000020100 */
[----:B------:R-:W-:Y:S02]  /*21e0*/  STSM.16.M88.4 [R3+0x2000], R80 ;  /* 0x0020005003007844 */ /* 0x000fe40000000200 */
[----:B---3--:R-:W-:Y:S01]  /*21f0*/  @UP0 UMOV UR6, UR22 ;  /* 0x0000001600060c82 */ /* 0x008fe20008000000 */
[----:B------:R-:W-:Y:S01]  /*2200*/  @UP0 UMOV UR7, UR23 ;  /* 0x0000001700070c82 */ /* 0x000fe20008000000 */
[----:B------:R1:W-:Y:S06]  /*2210*/  MEMBAR.ALL.CTA ;  /* 0x0000000000007992 */ /* 0x0003ec0000008000 */
[----:B-1----:R-:W1:Y:S02]  /*2220*/  FENCE.VIEW.ASYNC.S ;  /* 0x00000000000073c6 */ /* 0x002e640000000000 */
[----:B-1----:R-:W-:Y:S06]  /*2230*/  BAR.SYNC.DEFER_BLOCKING 0x0 ;  /* 0x0000000000007b1d */ /* 0x002fec0000010000 */
[----:B------:R1:W-:Y:S01]  /*2240*/  @UP1 UTMASTG.2D [UR8], [UR6] ;  /* 0x00000008060013b5 */ /* 0x0003e20008008000 */
[----:B------:R0:W-:Y:S01]  /*2250*/  UTMACMDFLUSH ;  /* 0x00000000000079b7 */ /* 0x0001e20000000000 */
[----:B------:R-:W-:-:S04]  /*2260*/  DEPBAR.LE SB0, 0x0 ;  /* 0x000080000000791a */ /* 0x000fc80000000000 */
[----:B------:R-:W-:Y:S06]  /*2270*/  BAR.SYNC.DEFER_BLOCKING 0x0 ;  /* 0x0000000000007b1d */ /* 0x000fec0000010000 */
[----:B-1----:R-:W-:Y:S05]  /*2280*/  EXIT ;  /* 0x000000000000794d */ /* 0x002fea0003800000 */
.L_x_48:
[----:B------:R-:W1:Y:S02]  /*2290*/  SYNCS.PHASECHK.TRANS64.TRYWAIT P0, [UR30+0x3c000], R2 ;  /* 0x03c00002ff0075a7 */ /* 0x000e64000800015e */
[----:B-1----:R-:W-:Y:S05]  /*22a0*/  @!P0 BRA `(.L_x_48) ;  /* 0xfffffffc00f88947 */ /* 0x002fea000383ffff */
[----:B------:R-:W-:Y:S05]  /*22b0*/  BRA `(.L_x_50) ;  /* 0xfffffff800007947 */ /* 0x000fea000383ffff */
.L_x_51:
[----:B------:R-:W-:-:S00]  /*22c0*/  BRA `(.L_x_51) ;  /* 0xfffffffc00fc7947 */ /* 0x000fc0000383ffff */
[----:B------:R-:W-:-:S00]  /*22d0*/  NOP ;  /* 0x0000000000007918 */ /* 0x000fc00000000000 */
        /* <DEDUP_REMOVED lines=10> */
.L_x_52:


//--------------------- .nv.shared.gluon_wgmma    --------------------------
	.section	.nv.shared.gluon_wgmma,"aw",@nobits
	.sectionflags	@""
	.align	16
	.zero		1024


//--------------------- .nv.shared.reserved.0     --------------------------
	.section	.nv.shared.reserved.0,"aw",@nobits
	.weak		__nv_reservedSMEM_offset_0_alias
	.size		__nv_reservedSMEM_offset_0_alias, 0, 0
	.other		__nv_reservedSMEM_offset_0_alias,@"STO_CUDA_RESERVED_SHARED STV_DEFAULT"
__nv_reservedSMEM_offset_0_alias:
	.zero		0


//--------------------- .nv.constant0.gluon_wgmma --------------------------
	.section	.nv.constant0.gluon_wgmma,"a",@progbits
	.sectionflags	@""
	.align	4
.nv.constant0.gluon_wgmma:
	.zero		608


//--------------------- SYMBOLS --------------------------

	.type		.nv.reservedSmem.offset0,@object
	.size		.nv.reservedSmem.offset0,0x4
